	.headerflags	@"EF_CUDA_TEXMODE_UNIFIED EF_CUDA_64BIT_ADDRESS EF_CUDA_SM86 EF_CUDA_VIRTUAL_SM(EF_CUDA_SM86)"
	.elftype	@"ET_EXEC"


//--------------------- .nv.info                  --------------------------
	.section	.nv.info,"",@"SHT_CUDA_INFO"
	.align	4


	//----- nvinfo : EIATTR_REGCOUNT
	.align		4
        /*0000*/ 	.byte	0x04, 0x2f
        /*0002*/ 	.short	(.L_2 - .L_1)
	.align		4
.L_1:
        /*0004*/ 	.word	index@(triton_red_fused__to_copy_add_amax_amin_clamp_mul_native_layer_norm_reciprocal_1)
        /*0008*/ 	.word	0x0000003f


	//----- nvinfo : EIATTR_MIN_STACK_SIZE
	.align		4
.L_2:
        /*000c*/ 	.byte	0x04, 0x12
        /*000e*/ 	.short	(.L_4 - .L_3)
	.align		4
.L_3:
        /*0010*/ 	.word	index@(triton_red_fused__to_copy_add_amax_amin_clamp_mul_native_layer_norm_reciprocal_1)
        /*0014*/ 	.word	0x00000000


	//----- nvinfo : EIATTR_FRAME_SIZE
	.align		4
.L_4:
        /*0018*/ 	.byte	0x04, 0x11
        /*001a*/ 	.short	(.L_6 - .L_5)
	.align		4
.L_5:
        /*001c*/ 	.word	index@(triton_red_fused__to_copy_add_amax_amin_clamp_mul_native_layer_norm_reciprocal_1)
        /*0020*/ 	.word	0x00000000


	//----- nvinfo : EIATTR_MIN_STACK_SIZE
	.align		4
.L_6:
        /*0024*/ 	.byte	0x04, 0x12
        /*0026*/ 	.short	(.L_8 - .L_7)
	.align		4
.L_7:
        /*0028*/ 	.word	index@(triton_red_fused__to_copy_add_amax_amin_clamp_mul_native_layer_norm_reciprocal_1)
        /*002c*/ 	.word	0x00000000
.L_8:


//--------------------- .nv.info.triton_red_fused__to_copy_add_amax_amin_clamp_mul_native_layer_norm_reciprocal_1 --------------------------
	.section	.nv.info.triton_red_fused__to_copy_add_amax_amin_clamp_mul_native_layer_norm_reciprocal_1,"",@"SHT_CUDA_INFO"
	.sectionflags	@""
	.align	4


	//----- nvinfo : EIATTR_CUDA_API_VERSION
	.align		4
        /*0000*/ 	.byte	0x04, 0x37
        /*0002*/ 	.short	(.L_10 - .L_9)
.L_9:
        /*0004*/ 	.word	0x0000007c


	//----- nvinfo : EIATTR_SW2861232_WAR
	.align		4
.L_10:
        /*0008*/ 	.byte	0x01, 0x35
	.zero		2


	//----- nvinfo : EIATTR_PARAM_CBANK
	.align		4
        /*000c*/ 	.byte	0x04, 0x0a
        /*000e*/ 	.short	(.L_12 - .L_11)
	.align		4
.L_11:
        /*0010*/ 	.word	index@(.nv.constant0.triton_red_fused__to_copy_add_amax_amin_clamp_mul_native_layer_norm_reciprocal_1)
        /*0014*/ 	.short	0x0160
        /*0016*/ 	.short	0x0090


	//----- nvinfo : EIATTR_CBANK_PARAM_SIZE
	.align		4
.L_12:
        /*0018*/ 	.byte	0x03, 0x19
        /*001a*/ 	.short	0x0090


	//----- nvinfo : EIATTR_KPARAM_INFO
	.align		4
        /*001c*/ 	.byte	0x04, 0x17
        /*001e*/ 	.short	(.L_14 - .L_13)
.L_13:
        /*0020*/ 	.word	0x00000000
        /*0024*/ 	.short	0x0012
        /*0026*/ 	.short	0x0088
        /*0028*/ 	.byte	0x00, 0xf4, 0x21, 0x00


	//----- nvinfo : EIATTR_KPARAM_INFO
	.align		4
.L_14:
        /*002c*/ 	.byte	0x04, 0x17
        /*002e*/ 	.short	(.L_16 - .L_15)
.L_15:
        /*0030*/ 	.word	0x00000000
        /*0034*/ 	.short	0x0011
        /*0036*/ 	.short	0x0084
        /*0038*/ 	.byte	0x00, 0xf0, 0x11, 0x00


	//----- nvinfo : EIATTR_KPARAM_INFO
	.align		4
.L_16:
        /*003c*/ 	.byte	0x04, 0x17
        /*003e*/ 	.short	(.L_18 - .L_17)
.L_17:
        /*0040*/ 	.word	0x00000000
        /*0044*/ 	.short	0x0010
        /*0046*/ 	.short	0x0080
        /*0048*/ 	.byte	0x00, 0xf0, 0x11, 0x00


	//----- nvinfo : EIATTR_KPARAM_INFO
	.align		4
.L_18:
        /*004c*/ 	.byte	0x04, 0x17
        /*004e*/ 	.short	(.L_20 - .L_19)
.L_19:
        /*0050*/ 	.word	0x00000000
        /*0054*/ 	.short	0x000f
        /*0056*/ 	.short	0x0078
        /*0058*/ 	.byte	0x00, 0xf4, 0x21, 0x00


	//----- nvinfo : EIATTR_KPARAM_INFO
	.align		4
.L_20:
        /*005c*/ 	.byte	0x04, 0x17
        /*005e*/ 	.short	(.L_22 - .L_21)
.L_21:
        /*0060*/ 	.word	0x00000000
        /*0064*/ 	.short	0x000e
        /*0066*/ 	.short	0x0070
        /*0068*/ 	.byte	0x00, 0xf4, 0x21, 0x00


	//----- nvinfo : EIATTR_KPARAM_INFO
	.align		4
.L_22:
        /*006c*/ 	.byte	0x04, 0x17
        /*006e*/ 	.short	(.L_24 - .L_23)
.L_23:
        /*0070*/ 	.word	0x00000000
        /*0074*/ 	.short	0x000d
        /*0076*/ 	.short	0x0068
        /*0078*/ 	.byte	0x00, 0xf4, 0x21, 0x00


	//----- nvinfo : EIATTR_KPARAM_INFO
	.align		4
.L_24:
        /*007c*/ 	.byte	0x04, 0x17
        /*007e*/ 	.short	(.L_26 - .L_25)
.L_25:
        /*0080*/ 	.word	0x00000000
        /*0084*/ 	.short	0x000c
        /*0086*/ 	.short	0x0060
        /*0088*/ 	.byte	0x00, 0xf4, 0x21, 0x00


	//----- nvinfo : EIATTR_KPARAM_INFO
	.align		4
.L_26:
        /*008c*/ 	.byte	0x04, 0x17
        /*008e*/ 	.short	(.L_28 - .L_27)
.L_27:
        /*0090*/ 	.word	0x00000000
        /*0094*/ 	.short	0x000b
        /*0096*/ 	.short	0x0058
        /*0098*/ 	.byte	0x00, 0xf4, 0x21, 0x00


	//----- nvinfo : EIATTR_KPARAM_INFO
	.align		4
.L_28:
        /*009c*/ 	.byte	0x04, 0x17
        /*009e*/ 	.short	(.L_30 - .L_29)
.L_29:
        /*00a0*/ 	.word	0x00000000
        /*00a4*/ 	.short	0x000a
        /*00a6*/ 	.short	0x0050
        /*00a8*/ 	.byte	0x00, 0xf4, 0x21, 0x00


	//----- nvinfo : EIATTR_KPARAM_INFO
	.align		4
.L_30:
        /*00ac*/ 	.byte	0x04, 0x17
        /*00ae*/ 	.short	(.L_32 - .L_31)
.L_31:
        /*00b0*/ 	.word	0x00000000
        /*00b4*/ 	.short	0x0009
        /*00b6*/ 	.short	0x0048
        /*00b8*/ 	.byte	0x00, 0xf4, 0x21, 0x00


	//----- nvinfo : EIATTR_KPARAM_INFO
	.align		4
.L_32:
        /*00bc*/ 	.byte	0x04, 0x17
        /*00be*/ 	.short	(.L_34 - .L_33)
.L_33:
        /*00c0*/ 	.word	0x00000000
        /*00c4*/ 	.short	0x0008
        /*00c6*/ 	.short	0x0040
        /*00c8*/ 	.byte	0x00, 0xf4, 0x21, 0x00


	//----- nvinfo : EIATTR_KPARAM_INFO
	.align		4
.L_34:
        /*00cc*/ 	.byte	0x04, 0x17
        /*00ce*/ 	.short	(.L_36 - .L_35)
.L_35:
        /*00d0*/ 	.word	0x00000000
        /*00d4*/ 	.short	0x0007
        /*00d6*/ 	.short	0x0038
        /*00d8*/ 	.byte	0x00, 0xf4, 0x21, 0x00


	//----- nvinfo : EIATTR_KPARAM_INFO
	.align		4
.L_36:
        /*00dc*/ 	.byte	0x04, 0x17
        /*00de*/ 	.short	(.L_38 - .L_37)
.L_37:
        /*00e0*/ 	.word	0x00000000
        /*00e4*/ 	.short	0x0006
        /*00e6*/ 	.short	0x0030
        /*00e8*/ 	.byte	0x00, 0xf4, 0x21, 0x00


	//----- nvinfo : EIATTR_KPARAM_INFO
	.align		4
.L_38:
        /*00ec*/ 	.byte	0x04, 0x17
        /*00ee*/ 	.short	(.L_40 - .L_39)
.L_39:
        /*00f0*/ 	.word	0x00000000
        /*00f4*/ 	.short	0x0005
        /*00f6*/ 	.short	0x0028
        /*00f8*/ 	.byte	0x00, 0xf4, 0x21, 0x00


	//----- nvinfo : EIATTR_KPARAM_INFO
	.align		4
.L_40:
        /*00fc*/ 	.byte	0x04, 0x17
        /*00fe*/ 	.short	(.L_42 - .L_41)
.L_41:
        /*0100*/ 	.word	0x00000000
        /*0104*/ 	.short	0x0004
        /*0106*/ 	.short	0x0020
        /*0108*/ 	.byte	0x00, 0xf4, 0x21, 0x00


	//----- nvinfo : EIATTR_KPARAM_INFO
	.align		4
.L_42:
        /*010c*/ 	.byte	0x04, 0x17
        /*010e*/ 	.short	(.L_44 - .L_43)
.L_43:
        /*0110*/ 	.word	0x00000000
        /*0114*/ 	.short	0x0003
        /*0116*/ 	.short	0x0018
        /*0118*/ 	.byte	0x00, 0xf4, 0x21, 0x00


	//----- nvinfo : EIATTR_KPARAM_INFO
	.align		4
.L_44:
        /*011c*/ 	.byte	0x04, 0x17
        /*011e*/ 	.short	(.L_46 - .L_45)
.L_45:
        /*0120*/ 	.word	0x00000000
        /*0124*/ 	.short	0x0002
        /*0126*/ 	.short	0x0010
        /*0128*/ 	.byte	0x00, 0xf4, 0x21, 0x00


	//----- nvinfo : EIATTR_KPARAM_INFO
	.align		4
.L_46:
        /*012c*/ 	.byte	0x04, 0x17
        /*012e*/ 	.short	(.L_48 - .L_47)
.L_47:
        /*0130*/ 	.word	0x00000000
        /*0134*/ 	.short	0x0001
        /*0136*/ 	.short	0x0008
        /*0138*/ 	.byte	0x00, 0xf4, 0x21, 0x00


	//----- nvinfo : EIATTR_KPARAM_INFO
	.align		4
.L_48:
        /*013c*/ 	.byte	0x04, 0x17
        /*013e*/ 	.short	(.L_50 - .L_49)
.L_49:
        /*0140*/ 	.word	0x00000000
        /*0144*/ 	.short	0x0000
        /*0146*/ 	.short	0x0000
        /*0148*/ 	.byte	0x00, 0xf4, 0x21, 0x00


	//----- nvinfo : EIATTR_MAXREG_COUNT
	.align		4
.L_50:
        /*014c*/ 	.byte	0x03, 0x1b
        /*014e*/ 	.short	0x00ff


	//----- nvinfo : EIATTR_COOP_GROUP_MASK_REGIDS
	.align		4
        /*0150*/ 	.byte	0x04, 0x29
        /*0152*/ 	.short	(.L_52 - .L_51)


	//   ....[0]....
.L_51:
        /*0154*/ 	.word	0xffffffff


	//   ....[1]....
        /*0158*/ 	.word	0xffffffff


	//   ....[2]....
        /*015c*/ 	.word	0xffffffff


	//   ....[3]....
        /*0160*/ 	.word	0xffffffff


	//   ....[4]....
        /*0164*/ 	.word	0xffffffff


	//   ....[5]....
        /*0168*/ 	.word	0xffffffff


	//   ....[6]....
        /*016c*/ 	.word	0xffffffff


	//   ....[7]....
        /*0170*/ 	.word	0xffffffff


	//   ....[8]....
        /*0174*/ 	.word	0xffffffff


	//   ....[9]....
        /*0178*/ 	.word	0xffffffff


	//   ....[10]....
        /*017c*/ 	.word	0xffffffff


	//   ....[11]....
        /*0180*/ 	.word	0xffffffff


	//   ....[12]....
        /*0184*/ 	.word	0xffffffff


	//   ....[13]....
        /*0188*/ 	.word	0xffffffff


	//   ....[14]....
        /*018c*/ 	.word	0xffffffff


	//   ....[15]....
        /*0190*/ 	.word	0xffffffff


	//   ....[16]....
        /*0194*/ 	.word	0xffffffff


	//   ....[17]....
        /*0198*/ 	.word	0xffffffff


	//   ....[18]....
        /*019c*/ 	.word	0xffffffff


	//   ....[19]....
        /*01a0*/ 	.word	0xffffffff


	//   ....[20]....
        /*01a4*/ 	.word	0xffffffff


	//   ....[21]....
        /*01a8*/ 	.word	0xffffffff


	//   ....[22]....
        /*01ac*/ 	.word	0xffffffff


	//   ....[23]....
        /*01b0*/ 	.word	0xffffffff


	//   ....[24]....
        /*01b4*/ 	.word	0xffffffff


	//   ....[25]....
        /*01b8*/ 	.word	0xffffffff


	//   ....[26]....
        /*01bc*/ 	.word	0xffffffff


	//   ....[27]....
        /*01c0*/ 	.word	0xffffffff


	//   ....[28]....
        /*01c4*/ 	.word	0xffffffff


	//   ....[29]....
        /*01c8*/ 	.word	0xffffffff


	//   ....[30]....
        /*01cc*/ 	.word	0xffffffff


	//   ....[31]....
        /*01d0*/ 	.word	0xffffffff


	//   ....[32]....
        /*01d4*/ 	.word	0xffffffff


	//   ....[33]....
        /*01d8*/ 	.word	0xffffffff


	//   ....[34]....
        /*01dc*/ 	.word	0xffffffff


	//   ....[35]....
        /*01e0*/ 	.word	0xffffffff


	//   ....[36]....
        /*01e4*/ 	.word	0xffffffff


	//   ....[37]....
        /*01e8*/ 	.word	0xffffffff


	//   ....[38]....
        /*01ec*/ 	.word	0xffffffff


	//   ....[39]....
        /*01f0*/ 	.word	0xffffffff


	//   ....[40]....
        /*01f4*/ 	.word	0xffffffff


	//   ....[41]....
        /*01f8*/ 	.word	0xffffffff


	//   ....[42]....
        /*01fc*/ 	.word	0xffffffff


	//   ....[43]....
        /*0200*/ 	.word	0xffffffff


	//   ....[44]....
        /*0204*/ 	.word	0xffffffff


	//   ....[45]....
        /*0208*/ 	.word	0xffffffff


	//   ....[46]....
        /*020c*/ 	.word	0xffffffff


	//----- nvinfo : EIATTR_COOP_GROUP_INSTR_OFFSETS
	.align		4
.L_52:
        /*0210*/ 	.byte	0x04, 0x28
        /*0212*/ 	.short	(.L_54 - .L_53)


	//   ....[0]....
.L_53:
        /*0214*/ 	.word	0x00000f60


	//   ....[1]....
        /*0218*/ 	.word	0x00001130


	//   ....[2]....
        /*021c*/ 	.word	0x000011c0


	//   ....[3]....
        /*0220*/ 	.word	0x00001210


	//   ....[4]....
        /*0224*/ 	.word	0x00001270


	//   ....[5]....
        /*0228*/ 	.word	0x00001360


	//   ....[6]....
        /*022c*/ 	.word	0x00001380


	//   ....[7]....
        /*0230*/ 	.word	0x000013c0


	//   ....[8]....
        /*0234*/ 	.word	0x000014b0


	//   ....[9]....
        /*0238*/ 	.word	0x000014e0


	//   ....[10]....
        /*023c*/ 	.word	0x00001520


	//   ....[11]....
        /*0240*/ 	.word	0x00001600


	//   ....[12]....
        /*0244*/ 	.word	0x00001630


	//   ....[13]....
        /*0248*/ 	.word	0x00001760


	//   ....[14]....
        /*024c*/ 	.word	0x000017b0


	//   ....[15]....
        /*0250*/ 	.word	0x000018e0


	//   ....[16]....
        /*0254*/ 	.word	0x000018f0


	//   ....[17]....
        /*0258*/ 	.word	0x00001930


	//   ....[18]....
        /*025c*/ 	.word	0x00001980


	//   ....[19]....
        /*0260*/ 	.word	0x00001a90


	//   ....[20]....
        /*0264*/ 	.word	0x00001ab0


	//   ....[21]....
        /*0268*/ 	.word	0x00003720


	//   ....[22]....
        /*026c*/ 	.word	0x00003770


	//   ....[23]....
        /*0270*/ 	.word	0x000037b0


	//   ....[24]....
        /*0274*/ 	.word	0x000037e0


	//   ....[25]....
        /*0278*/ 	.word	0x00003820


	//   ....[26]....
        /*027c*/ 	.word	0x000038b0


	//   ....[27]....
        /*0280*/ 	.word	0x00003a10


	//   ....[28]....
        /*0284*/ 	.word	0x00003b30


	//   ....[29]....
        /*0288*/ 	.word	0x00003bd0


	//   ....[30]....
        /*028c*/ 	.word	0x00003d60


	//   ....[31]....
        /*0290*/ 	.word	0x00003ed0


	//   ....[32]....
        /*0294*/ 	.word	0x00003f50


	//   ....[33]....
        /*0298*/ 	.word	0x00003f70


	//   ....[34]....
        /*029c*/ 	.word	0x00003f90


	//   ....[35]....
        /*02a0*/ 	.word	0x00003fd0


	//   ....[36]....
        /*02a4*/ 	.word	0x00004030


	//   ....[37]....
        /*02a8*/ 	.word	0x00004050


	//   ....[38]....
        /*02ac*/ 	.word	0x000040a0


	//   ....[39]....
        /*02b0*/ 	.word	0x000040f0


	//   ....[40]....
        /*02b4*/ 	.word	0x00004110


	//   ....[41]....
        /*02b8*/ 	.word	0x000041f0


	//   ....[42]....
        /*02bc*/ 	.word	0x00004260


	//   ....[43]....
        /*02c0*/ 	.word	0x00004270


	//   ....[44]....
        /*02c4*/ 	.word	0x00004380


	//   ....[45]....
        /*02c8*/ 	.word	0x000043d0


	//   ....[46]....
        /*02cc*/ 	.word	0x00004410


	//----- nvinfo : EIATTR_EXIT_INSTR_OFFSETS
	.align		4
.L_54:
        /*02d0*/ 	.byte	0x04, 0x1c
        /*02d2*/ 	.short	(.L_56 - .L_55)


	//   ....[0]....
.L_55:
        /*02d4*/ 	.word	0x00005f20


	//   ....[1]....
        /*02d8*/ 	.word	0x00005f40


	//----- nvinfo : EIATTR_REQNTID
	.align		4
.L_56:
        /*02dc*/ 	.byte	0x04, 0x10
        /*02de*/ 	.short	(.L_58 - .L_57)
.L_57:
        /*02e0*/ 	.word	0x00000100
        /*02e4*/ 	.word	0x00000001
        /*02e8*/ 	.word	0x00000001
.L_58:


//--------------------- .nv.callgraph             --------------------------
	.section	.nv.callgraph,"",@"SHT_CUDA_CALLGRAPH"
	.align	4
	.sectionentsize	8
	.align		4
        /*0000*/ 	.word	0x00000000
	.align		4
        /*0004*/ 	.word	0xffffffff
	.align		4
        /*0008*/ 	.word	0x00000000
	.align		4
        /*000c*/ 	.word	0xfffffffe
	.align		4
        /*0010*/ 	.word	0x00000000
	.align		4
        /*0014*/ 	.word	0xfffffffd
	.align		4
        /*0018*/ 	.word	0x00000000
	.align		4
        /*001c*/ 	.word	0xfffffffc


//--------------------- .nv.rel.action            --------------------------
	.section	.nv.rel.action,"",@"SHT_CUDA_RELOCINFO"
	.align	8
	.sectionentsize	8
        /*0000*/ 	.byte	0x73, 0x00, 0x00, 0x00, 0x00, 0x00, 0x00, 0x00, 0x00, 0x00, 0x00, 0x11, 0x25, 0x00, 0x05, 0x36


//--------------------- .nv.constant4             --------------------------
	.section	.nv.constant4,"a",@progbits
	.align	8
	.align		8
.nv.constant4:
        /*0000*/ 	.dword	_$_str


//--------------------- .nv.constant0.triton_red_fused__to_copy_add_amax_amin_clamp_mul_native_layer_norm_reciprocal_1 --------------------------
	.section	.nv.constant0.triton_red_fused__to_copy_add_amax_amin_clamp_mul_native_layer_norm_reciprocal_1,"a",@progbits
	.sectionflags	@""
	.align	4
.nv.constant0.triton_red_fused__to_copy_add_amax_amin_clamp_mul_native_layer_norm_reciprocal_1:
	.zero		496


//--------------------- .text.triton_red_fused__to_copy_add_amax_amin_clamp_mul_native_layer_norm_reciprocal_1 --------------------------
	.section	.text.triton_red_fused__to_copy_add_amax_amin_clamp_mul_native_layer_norm_reciprocal_1,"ax",@progbits
	.sectionflags	@"SHF_BARRIERS=1"
	.sectioninfo	@"SHI_REGISTERS=63"
	.align	128
        .global         triton_red_fused__to_copy_add_amax_amin_clamp_mul_native_layer_norm_reciprocal_1
        .type           triton_red_fused__to_copy_add_amax_amin_clamp_mul_native_layer_norm_reciprocal_1,@function
        .size           triton_red_fused__to_copy_add_amax_amin_clamp_mul_native_layer_norm_reciprocal_1,(.L_x_1 - triton_red_fused__to_copy_add_amax_amin_clamp_mul_native_layer_norm_reciprocal_1)
        .other          triton_red_fused__to_copy_add_amax_amin_clamp_mul_native_layer_norm_reciprocal_1,@"STO_CUDA_ENTRY STV_DEFAULT"
triton_red_fused__to_copy_add_amax_amin_clamp_mul_native_layer_norm_reciprocal_1:
.text.triton_red_fused__to_copy_add_amax_amin_clamp_mul_native_layer_norm_reciprocal_1:
[----:B------:R-:W-:Y:S02]  /*0000*/  IMAD.MOV.U32 R1, RZ, RZ, c[0x0][0x28] ;  /* 0x00000a00ff017624 */ /* 0x000fe400078e00ff */
[----:B------:R-:W0:Y:S01]  /*0010*/  S2R R4, SR_TID.X ;  /* 0x0000000000047919 */ /* 0x000e220000002100 */
[----:B------:R-:W-:Y:S01]  /*0020*/  IMAD.MOV.U32 R41, RZ, RZ, 0x2 ;  /* 0x00000002ff297424 */ /* 0x000fe200078e00ff */
[----:B------:R-:W-:Y:S01]  /*0030*/  CS2R R20, SRZ ;  /* 0x0000000000147805 */ /* 0x000fe2000001ff00 */
[----:B------:R-:W-:Y:S01]  /*0040*/  CS2R R22, SRZ ;  /* 0x0000000000167805 */ /* 0x000fe2000001ff00 */
[----:B------:R-:W1:Y:S01]  /*0050*/  S2R R3, SR_CTAID.X ;  /* 0x0000000000037919 */ /* 0x000e620000002500 */
[----:B------:R-:W-:Y:S01]  /*0060*/  ULDC.64 UR4, c[0x0][0x118] ;  /* 0x0000460000047ab9 */ /* 0x000fe20000000a00 */
[----:B------:R-:W-:Y:S01]  /*0070*/  CS2R R16, SRZ ;  /* 0x0000000000107805 */ /* 0x000fe2000001ff00 */
[----:B0-----:R-:W-:Y:S01]  /*0080*/  SHF.R.U32.HI R0, RZ, 0x7, R4 ;  /* 0x00000007ff007819 */ /* 0x001fe20000011604 */
[----:B------:R-:W-:Y:S02]  /*0090*/  IMAD.SHL.U32 R2, R4, 0x8, RZ ;  /* 0x0000000804027824 */ /* 0x000fe400078e00ff */
[----:B-1----:R-:W-:Y:S01]  /*00a0*/  IMAD.SHL.U32 R5, R3, 0x2, RZ ;  /* 0x0000000203057824 */ /* 0x002fe200078e00ff */
[----:B------:R-:W-:-:S02]  /*00b0*/  SGXT.U32 R0, R0, 0x1 ;  /* 0x000000010000781a */ /* 0x000fc40000000000 */
[----:B------:R-:W-:Y:S02]  /*00c0*/  LOP3.LUT R2, R2, 0x3f8, RZ, 0xc0, !PT ;  /* 0x000003f802027812 */ /* 0x000fe400078ec0ff */
[----:B------:R-:W-:Y:S01]  /*00d0*/  LOP3.LUT R9, R0, R5, RZ, 0xfc, !PT ;  /* 0x0000000500097212 */ /* 0x000fe200078efcff */
[----:B------:R-:W-:-:S03]  /*00e0*/  IMAD R3, R3, 0x2, R0 ;  /* 0x0000000203037824 */ /* 0x000fc600078e0200 */
[----:B------:R-:W-:Y:S01]  /*00f0*/  ISETP.GE.AND P1, PT, R9, 0x1010, PT ;  /* 0x000010100900780c */ /* 0x000fe20003f26270 */
[--C-:B------:R-:W-:Y:S02]  /*0100*/  IMAD R8, R3, 0xc00, R2.reuse ;  /* 0x00000c0003087824 */ /* 0x100fe400078e0202 */
[----:B------:R-:W-:-:S03]  /*0110*/  IMAD R0, R9, 0xc00, R2 ;  /* 0x00000c0009007824 */ /* 0x000fc600078e0202 */
[----:B------:R-:W-:Y:S01]  /*0120*/  IADD3 R10, R8, 0x400, RZ ;  /* 0x00000400080a7810 */ /* 0x000fe20007ffe0ff */
[----:B------:R-:W-:Y:S01]  /*0130*/  IMAD.WIDE R2, R0, R41, c[0x0][0x160] ;  /* 0x0000580000027625 */ /* 0x000fe200078e0229 */
[----:B------:R-:W-:-:S03]  /*0140*/  CS2R R18, SRZ ;  /* 0x0000000000127805 */ /* 0x000fc6000001ff00 */
[C---:B------:R-:W-:Y:S02]  /*0150*/  IMAD.WIDE R56, R10.reuse, R41, c[0x0][0x160] ;  /* 0x000058000a387625 */ /* 0x040fe400078e0229 */
[----:B------:R0:W2:Y:S04]  /*0160*/  @!P1 LDG.E.EL.128 R20, [R2.64] ;  /* 0x0000000402149981 */ /* 0x0000a8000c2e1d00 */
[----:B------:R-:W3:Y:S01]  /*0170*/  @!P1 LDG.E.EL.128 R16, [R56.64] ;  /* 0x0000000438109981 */ /* 0x000ee2000c2e1d00 */
[----:B------:R-:W-:Y:S01]  /*0180*/  IADD3 R10, R10, 0x400, RZ ;  /* 0x000004000a0a7810 */ /* 0x000fe20007ffe0ff */
[----:B------:R-:W-:Y:S01]  /*0190*/  CS2R R12, SRZ ;  /* 0x00000000000c7805 */ /* 0x000fe2000001ff00 */
[----:B------:R-:W-:-:S03]  /*01a0*/  CS2R R14, SRZ ;  /* 0x00000000000e7805 */ /* 0x000fc6000001ff00 */
[----:B0-----:R-:W-:-:S05]  /*01b0*/  IMAD.WIDE R2, R10, R41, c[0x0][0x160] ;  /* 0x000058000a027625 */ /* 0x001fca00078e0229 */
[----:B------:R2:W4:Y:S01]  /*01c0*/  @!P1 LDG.E.EL.128 R12, [R2.64] ;  /* 0x00000004020c9981 */ /* 0x000522000c2e1d00 */
[----:B------:R-:W-:-:S04]  /*01d0*/  ISETP.LT.AND P0, PT, R9, 0x1010, PT ;  /* 0x000010100900780c */ /* 0x000fc80003f01270 */
[----:B------:R-:W-:-:S05]  /*01e0*/  SEL R9, RZ, 0x3f800000, !P0 ;  /* 0x3f800000ff097807 */ /* 0x000fca0004000000 */
[----:B------:R-:W-:-:S05]  /*01f0*/  FADD R32, R9, 1 ;  /* 0x3f80000009207421 */ /* 0x000fca0000000000 */
[----:B------:R-:W-:Y:S02]  /*0200*/  FSEL R28, R32, R9, !P1 ;  /* 0x00000009201c7208 */ /* 0x000fe40004800000 */
[----:B------:R-:W-:Y:S03]  /*0210*/  MUFU.RCP R32, R32 ;  /* 0x0000002000207308 */ /* 0x000fe60000001000 */
[----:B------:R-:W-:-:S05]  /*0220*/  FADD R33, R28, 1 ;  /* 0x3f8000001c217421 */ /* 0x000fca0000000000 */
[----:B------:R-:W-:-:S05]  /*0230*/  FSEL R28, R33, R28, !P1 ;  /* 0x0000001c211c7208 */ /* 0x000fca0004800000 */
[C---:B------:R-:W-:Y:S01]  /*0240*/  FADD R31, R28.reuse, R28 ;  /* 0x0000001c1c1f7221 */ /* 0x040fe20000000000 */
[----:B------:R-:W-:-:S03]  /*0250*/  FMUL R27, R28, 16777216 ;  /* 0x4b8000001c1b7820 */ /* 0x000fc60000400000 */
[C---:B------:R-:W-:Y:S01]  /*0260*/  FMUL R10, R31.reuse, 16777216 ;  /* 0x4b8000001f0a7820 */ /* 0x040fe20000400000 */
[----:B------:R-:W-:-:S04]  /*0270*/  FSETP.GEU.AND P0, PT, R31, 1.175494350822287508e-38, PT ;  /* 0x008000001f00780b */ /* 0x000fc80003f0e000 */
[----:B------:R-:W-:Y:S02]  /*0280*/  FSEL R10, R10, R31, !P0 ;  /* 0x0000001f0a0a7208 */ /* 0x000fe40004000000 */
[----:B------:R-:W-:Y:S02]  /*0290*/  FSEL R11, R27, R28, !P0 ;  /* 0x0000001c1b0b7208 */ /* 0x000fe40004000000 */
[----:B------:R-:W-:Y:S02]  /*02a0*/  FSETP.NEU.AND P0, PT, R31, RZ, PT ;  /* 0x000000ff1f00720b */ /* 0x000fe40003f0d000 */
[----:B------:R-:W0:Y:S02]  /*02b0*/  MUFU.RCP R10, R10 ;  /* 0x0000000a000a7308 */ /* 0x000e240000001000 */
[----:B0-----:R-:W-:Y:S01]  /*02c0*/  FMUL R34, R10, R11 ;  /* 0x0000000b0a227220 */ /* 0x001fe20000400000 */
[C---:B--2---:R-:W-:Y:S01]  /*02d0*/  IMAD.U32 R2, R20.reuse, 0x10000, RZ ;  /* 0x0001000014027824 */ /* 0x044fe200078e00ff */
[----:B------:R-:W-:Y:S01]  /*02e0*/  PRMT R20, R20, 0x7632, R20 ;  /* 0x0000763214147816 */ /* 0x000fe20000000014 */
[C---:B------:R-:W-:Y:S01]  /*02f0*/  IMAD.U32 R3, R21.reuse, 0x10000, RZ ;  /* 0x0001000015037824 */ /* 0x040fe200078e00ff */
[----:B------:R-:W-:Y:S01]  /*0300*/  PRMT R21, R21, 0x7632, R21 ;  /* 0x0000763215157816 */ /* 0x000fe20000000015 */
[----:B---3--:R-:W-:Y:S01]  /*0310*/  IMAD.U32 R36, R16, 0x10000, RZ ;  /* 0x0001000010247824 */ /* 0x008fe200078e00ff */
[----:B------:R-:W-:Y:S01]  /*0320*/  FSEL R2, R2, RZ, !P1 ;  /* 0x000000ff02027208 */ /* 0x000fe20004800000 */
[----:B------:R-:W-:Y:S01]  /*0330*/  IMAD.U32 R30, R17, 0x10000, RZ ;  /* 0x00010000111e7824 */ /* 0x000fe200078e00ff */
[----:B------:R-:W-:Y:S01]  /*0340*/  FSEL R38, R3, RZ, !P1 ;  /* 0x000000ff03267208 */ /* 0x000fe20004800000 */
[----:B------:R-:W-:Y:S01]  /*0350*/  IMAD.U32 R10, R23, 0x10000, RZ ;  /* 0x00010000170a7824 */ /* 0x000fe200078e00ff */
[----:B------:R-:W-:Y:S01]  /*0360*/  PRMT R16, R16, 0x7632, R16 ;  /* 0x0000763210107816 */ /* 0x000fe20000000010 */
[----:B------:R-:W-:Y:S01]  /*0370*/  FADD R9, -R2, R36 ;  /* 0x0000002402097221 */ /* 0x000fe20000000100 */
[----:B------:R-:W-:Y:S01]  /*0380*/  IMAD.U32 R20, R20, 0x10000, RZ ;  /* 0x0001000014147824 */ /* 0x000fe200078e00ff */
[----:B------:R-:W-:Y:S01]  /*0390*/  FADD R3, -R38, R30 ;  /* 0x0000001e26037221 */ /* 0x000fe20000000100 */
[----:B------:R-:W-:Y:S01]  /*03a0*/  FSEL R44, R10, RZ, !P1 ;  /* 0x000000ff0a2c7208 */ /* 0x000fe20004800000 */
[-C--:B------:R-:W-:Y:S01]  /*03b0*/  FFMA R35, R9, R32.reuse, R2 ;  /* 0x0000002009237223 */ /* 0x080fe20000000002 */
[----:B------:R-:W-:Y:S01]  /*03c0*/  IMAD.U32 R37, R19, 0x10000, RZ ;  /* 0x0001000013257824 */ /* 0x000fe200078e00ff */
[----:B------:R-:W-:Y:S01]  /*03d0*/  FFMA R29, R3, R32, R38 ;  /* 0x00000020031d7223 */ /* 0x000fe20000000026 */
[----:B------:R-:W-:Y:S01]  /*03e0*/  IMAD.U32 R21, R21, 0x10000, RZ ;  /* 0x0001000015157824 */ /* 0x000fe200078e00ff */
[----:B------:R-:W-:Y:S01]  /*03f0*/  FADD R36, R36, -R35 ;  /* 0x8000002324247221 */ /* 0x000fe20000000000 */
[----:B------:R-:W-:Y:S01]  /*0400*/  FSEL R35, R35, R2, !P1 ;  /* 0x0000000223237208 */ /* 0x000fe20004800000 */
[----:B------:R-:W-:Y:S01]  /*0410*/  IMAD.U32 R2, R22, 0x10000, RZ ;  /* 0x0001000016027824 */ /* 0x000fe200078e00ff */
[----:B------:R-:W-:Y:S01]  /*0420*/  FADD R30, R30, -R29 ;  /* 0x8000001d1e1e7221 */ /* 0x000fe20000000000 */
[----:B------:R-:W-:Y:S01]  /*0430*/  PRMT R17, R17, 0x7632, R17 ;  /* 0x0000763211117816 */ /* 0x000fe20000000011 */
[----:B------:R-:W-:Y:S01]  /*0440*/  FADD R11, -R44, R37 ;  /* 0x000000252c0b7221 */ /* 0x000fe20000000100 */
[----:B------:R-:W-:Y:S01]  /*0450*/  FSEL R29, R29, R38, !P1 ;  /* 0x000000261d1d7208 */ /* 0x000fe20004800000 */
[----:B------:R-:W-:Y:S01]  /*0460*/  IMAD.U32 R38, R16, 0x10000, RZ ;  /* 0x0001000010267824 */ /* 0x000fe200078e00ff */
[----:B------:R-:W-:Y:S01]  /*0470*/  FSEL R43, R2, RZ, !P1 ;  /* 0x000000ff022b7208 */ /* 0x000fe20004800000 */
[----:B------:R-:W-:Y:S01]  /*0480*/  IMAD.U32 R2, R18, 0x10000, RZ ;  /* 0x0001000012027824 */ /* 0x000fe200078e00ff */
[----:B------:R-:W-:Y:S01]  /*0490*/  FSEL R47, R20, RZ, !P1 ;  /* 0x000000ff142f7208 */ /* 0x000fe20004800000 */
[----:B------:R-:W-:Y:S01]  /*04a0*/  IMAD.U32 R39, R17, 0x10000, RZ ;  /* 0x0001000011277824 */ /* 0x000fe200078e00ff */
[----:B------:R-:W-:Y:S01]  /*04b0*/  FSEL R49, R21, RZ, !P1 ;  /* 0x000000ff15317208 */ /* 0x000fe20004800000 */
[----:B------:R-:W-:Y:S01]  /*04c0*/  FADD R10, -R43, R2 ;  /* 0x000000022b0a7221 */ /* 0x000fe20000000100 */
[----:B------:R0:W1:Y:S01]  /*04d0*/  MUFU.RCP R20, R33 ;  /* 0x0000002100147308 */ /* 0x0000620000001000 */
[-C--:B------:R-:W-:Y:S01]  /*04e0*/  FFMA R40, R11, R32.reuse, R44 ;  /* 0x000000200b287223 */ /* 0x080fe2000000002c */
[----:B------:R-:W-:Y:S01]  /*04f0*/  FADD R16, -R47, R38 ;  /* 0x000000262f107221 */ /* 0x000fe20000000100 */
[----:B------:R-:W-:Y:S01]  /*0500*/  FFMA R21, R10, R32, R43 ;  /* 0x000000200a157223 */ /* 0x000fe2000000002b */
[----:B------:R-:W-:Y:S01]  /*0510*/  FFMA R30, R3, R30, RZ ;  /* 0x0000001e031e7223 */ /* 0x000fe200000000ff */
[----:B------:R-:W-:Y:S01]  /*0520*/  FADD R42, R37, -R40 ;  /* 0x80000028252a7221 */ /* 0x000fe20000000000 */
[----:B------:R-:W-:Y:S01]  /*0530*/  FFMA R37, R16, R32, R47 ;  /* 0x0000002010257223 */ /* 0x000fe2000000002f */
[----:B------:R-:W-:Y:S01]  /*0540*/  FADD R45, R2, -R21 ;  /* 0x80000015022d7221 */ /* 0x000fe20000000000 */
[----:B------:R-:W-:Y:S01]  /*0550*/  FADD R2, -R49, R39 ;  /* 0x0000002731027221 */ /* 0x000fe20000000100 */
[----:B------:R-:W-:Y:S01]  /*0560*/  FSEL R17, R21, R43, !P1 ;  /* 0x0000002b15117208 */ /* 0x000fe20004800000 */
[----:B------:R-:W-:Y:S01]  /*0570*/  FADD R43, R38, -R37 ;  /* 0x80000025262b7221 */ /* 0x000fe20000000000 */
[----:B------:R-:W-:Y:S01]  /*0580*/  FSEL R21, R40, R44, !P1 ;  /* 0x0000002c28157208 */ /* 0x000fe20004800000 */
[----:B------:R-:W-:Y:S01]  /*0590*/  FFMA R40, R9, R36, RZ ;  /* 0x0000002409287223 */ /* 0x000fe200000000ff */
[----:B----4-:R-:W-:Y:S01]  /*05a0*/  IMAD.U32 R44, R12, 0x10000, RZ ;  /* 0x000100000c2c7824 */ /* 0x010fe200078e00ff */
[----:B------:R-:W-:Y:S01]  /*05b0*/  FFMA R36, R2, R32, R49 ;  /* 0x0000002002247223 */ /* 0x000fe20000000031 */
[----:B------:R-:W-:Y:S01]  /*05c0*/  IMAD.U32 R38, R13, 0x10000, RZ ;  /* 0x000100000d267824 */ /* 0x000fe200078e00ff */
[----:B------:R-:W-:Y:S01]  /*05d0*/  FSEL R9, R37, R47, !P1 ;  /* 0x0000002f25097208 */ /* 0x000fe20004800000 */
[----:B------:R-:W-:Y:S01]  /*05e0*/  FADD R46, -R35, R44 ;  /* 0x0000002c232e7221 */ /* 0x000fe20000000100 */
[----:B------:R-:W-:Y:S01]  /*05f0*/  FADD R39, R39, -R36 ;  /* 0x8000002427277221 */ /* 0x000fe20000000000 */
[----:B0-----:R-:W-:Y:S01]  /*0600*/  FSEL R33, R36, R49, !P1 ;  /* 0x0000003124217208 */ /* 0x001fe20004800000 */
[----:B------:R-:W-:Y:S01]  /*0610*/  FFMA R37, R16, R43, RZ ;  /* 0x0000002b10257223 */ /* 0x000fe200000000ff */
[----:B------:R-:W-:Y:S01]  /*0620*/  FFMA R36, R11, R42, RZ ;  /* 0x0000002a0b247223 */ /* 0x000fe200000000ff */
[----:B------:R-:W-:Y:S01]  /*0630*/  FADD R16, -R29, R38 ;  /* 0x000000261d107221 */ /* 0x000fe20000000100 */
[-C--:B-1----:R-:W-:Y:S01]  /*0640*/  FFMA R11, R46, R20.reuse, R35 ;  /* 0x000000142e0b7223 */ /* 0x082fe20000000023 */
[----:B------:R-:W-:Y:S01]  /*0650*/  FFMA R45, R10, R45, RZ ;  /* 0x0000002d0a2d7223 */ /* 0x000fe200000000ff */
[----:B------:R-:W-:Y:S01]  /*0660*/  IMAD.U32 R42, R14, 0x10000, RZ ;  /* 0x000100000e2a7824 */ /* 0x000fe200078e00ff */
[----:B------:R-:W-:Y:S01]  /*0670*/  FFMA R10, R16, R20, R29 ;  /* 0x00000014100a7223 */ /* 0x000fe2000000001d */
[----:B------:R-:W-:Y:S01]  /*0680*/  FADD R44, R44, -R11 ;  /* 0x8000000b2c2c7221 */ /* 0x000fe20000000000 */
[----:B------:R-:W-:Y:S01]  /*0690*/  FSEL R35, R11, R35, !P1 ;  /* 0x000000230b237208 */ /* 0x000fe20004800000 */
[----:B------:R-:W-:Y:S01]  /*06a0*/  FADD R47, -R17, R42 ;  /* 0x0000002a112f7221 */ /* 0x000fe20000000100 */
[----:B------:R-:W-:Y:S01]  /*06b0*/  FSEL R11, R30, RZ, !P1 ;  /* 0x000000ff1e0b7208 */ /* 0x000fe20004800000 */
[----:B------:R-:W-:Y:S01]  /*06c0*/  FADD R38, R38, -R10 ;  /* 0x8000000a26267221 */ /* 0x000fe20000000000 */
[----:B------:R-:W-:-:S02]  /*06d0*/  PRMT R12, R12, 0x7632, R12 ;  /* 0x000076320c0c7816 */ /* 0x000fc4000000000c */
[----:B------:R-:W-:Y:S01]  /*06e0*/  FSEL R3, R40, RZ, !P1 ;  /* 0x000000ff28037208 */ /* 0x000fe20004800000 */
[----:B------:R-:W-:Y:S01]  /*06f0*/  @!P1 FFMA R11, R16, R38, R11 ;  /* 0x00000026100b9223 */ /* 0x000fe2000000000b */
[----:B------:R-:W-:Y:S01]  /*0700*/  FFMA R16, R47, R20, R17 ;  /* 0x000000142f107223 */ /* 0x000fe20000000011 */
[----:B------:R-:W-:Y:S01]  /*0710*/  IMAD.U32 R40, R12, 0x10000, RZ ;  /* 0x000100000c287824 */ /* 0x000fe200078e00ff */
[----:B------:R-:W-:Y:S01]  /*0720*/  FSEL R12, R45, RZ, !P1 ;  /* 0x000000ff2d0c7208 */ /* 0x000fe20004800000 */
[----:B------:R-:W-:Y:S01]  /*0730*/  IMAD.U32 R38, R15, 0x10000, RZ ;  /* 0x000100000f267824 */ /* 0x000fe200078e00ff */
[----:B------:R-:W-:Y:S01]  /*0740*/  FADD R42, R42, -R16 ;  /* 0x800000102a2a7221 */ /* 0x000fe20000000000 */
[----:B------:R-:W-:Y:S01]  /*0750*/  FADD R43, -R9, R40 ;  /* 0x00000028092b7221 */ /* 0x000fe20000000100 */
[----:B------:R-:W-:Y:S01]  /*0760*/  PRMT R13, R22, 0x7632, R13 ;  /* 0x00007632160d7816 */ /* 0x000fe2000000000d */
[----:B------:R-:W-:Y:S01]  /*0770*/  FADD R45, -R21, R38 ;  /* 0x00000026152d7221 */ /* 0x000fe20000000100 */
[----:B------:R-:W-:Y:S01]  /*0780*/  @!P1 FFMA R12, R47, R42, R12 ;  /* 0x0000002a2f0c9223 */ /* 0x000fe2000000000c */
[-C--:B------:R-:W-:Y:S01]  /*0790*/  FFMA R42, R43, R20.reuse, R9 ;  /* 0x000000142b2a7223 */ /* 0x080fe20000000009 */
[----:B------:R-:W-:Y:S01]  /*07a0*/  FSEL R22, R36, RZ, !P1 ;  /* 0x000000ff24167208 */ /* 0x000fe20004800000 */
[----:B------:R-:W-:Y:S01]  /*07b0*/  FFMA R30, R45, R20, R21 ;  /* 0x000000142d1e7223 */ /* 0x000fe20000000015 */
[----:B------:R-:W-:Y:S01]  /*07c0*/  PRMT R23, R23, 0x7632, R23 ;  /* 0x0000763217177816 */ /* 0x000fe20000000017 */
[----:B------:R-:W-:Y:S01]  /*07d0*/  FADD R40, R40, -R42 ;  /* 0x8000002a28287221 */ /* 0x000fe20000000000 */
[----:B------:R-:W-:Y:S01]  /*07e0*/  FSEL R36, R37, RZ, !P1 ;  /* 0x000000ff25247208 */ /* 0x000fe20004800000 */
[----:B------:R-:W-:Y:S01]  /*07f0*/  FADD R38, R38, -R30 ;  /* 0x8000001e26267221 */ /* 0x000fe20000000000 */
[----:B------:R-:W-:Y:S01]  /*0800*/  FSEL R42, R42, R9, !P1 ;  /* 0x000000092a2a7208 */ /* 0x000fe20004800000 */
[----:B------:R-:W-:Y:S01]  /*0810*/  @!P1 FFMA R3, R46, R44, R3 ;  /* 0x0000002c2e039223 */ /* 0x000fe20000000003 */
[----:B------:R-:W-:Y:S01]  /*0820*/  IMAD.U32 R23, R23, 0x10000, RZ ;  /* 0x0001000017177824 */ /* 0x000fe200078e00ff */
[----:B------:R-:W-:Y:S01]  /*0830*/  @!P1 FFMA R36, R43, R40, R36 ;  /* 0x000000282b249223 */ /* 0x000fe20000000024 */
[----:B------:R-:W-:Y:S01]  /*0840*/  PRMT R19, R19, 0x7632, R19 ;  /* 0x0000763213137816 */ /* 0x000fe20000000013 */
[----:B------:R-:W-:Y:S01]  /*0850*/  IMAD.U32 R9, R13, 0x10000, RZ ;  /* 0x000100000d097824 */ /* 0x000fe200078e00ff */
[----:B------:R-:W-:Y:S01]  /*0860*/  FSEL R43, R34, RZ, P0 ;  /* 0x000000ff222b7208 */ /* 0x000fe20000000000 */
[----:B------:R-:W-:Y:S01]  /*0870*/  @!P1 FFMA R22, R45, R38, R22 ;  /* 0x000000262d169223 */ /* 0x000fe20000000016 */
[----:B------:R-:W-:Y:S01]  /*0880*/  PRMT R18, R18, 0x7632, R18 ;  /* 0x0000763212127816 */ /* 0x000fe20000000012 */
[----:B------:R-:W-:Y:S01]  /*0890*/  FADD R34, -R35, R42 ;  /* 0x0000002a23227221 */ /* 0x000fe20000000100 */
[----:B------:R-:W-:Y:S01]  /*08a0*/  FADD R38, R3, R36 ;  /* 0x0000002403267221 */ /* 0x000fe20000000000 */
[----:B------:R-:W-:Y:S01]  /*08b0*/  FSEL R36, R23, RZ, !P1 ;  /* 0x000000ff17247208 */ /* 0x000fe20004800000 */
[----:B------:R-:W-:Y:S01]  /*08c0*/  IMAD.U32 R23, R19, 0x10000, RZ ;  /* 0x0001000013177824 */ /* 0x000fe200078e00ff */
[----:B------:R-:W-:Y:S01]  /*08d0*/  FSEL R46, R9, RZ, !P1 ;  /* 0x000000ff092e7208 */ /* 0x000fe20004800000 */
[----:B------:R-:W-:Y:S01]  /*08e0*/  FMUL R19, R34, R34 ;  /* 0x0000002222137220 */ /* 0x000fe20000400000 */
[----:B------:R-:W-:Y:S01]  /*08f0*/  IMAD.U32 R44, R18, 0x10000, RZ ;  /* 0x00010000122c7824 */ /* 0x000fe200078e00ff */
[----:B------:R-:W-:Y:S01]  /*0900*/  FFMA R18, R34, R43, R35 ;  /* 0x0000002b22127223 */ /* 0x000fe20000000023 */
[----:B------:R-:W-:Y:S01]  /*0910*/  FADD R37, R31, R28 ;  /* 0x0000001c1f257221 */ /* 0x000fe20000000000 */
[----:B------:R-:W-:Y:S01]  /*0920*/  FMUL R34, R19, R28 ;  /* 0x0000001c13227220 */ /* 0x000fe20000400000 */
[----:B------:R-:W-:Y:S01]  /*0930*/  FADD R9, -R46, R44 ;  /* 0x0000002c2e097221 */ /* 0x000fe20000000100 */
[----:B------:R-:W-:Y:S01]  /*0940*/  FADD R3, -R36, R23 ;  /* 0x0000001724037221 */ /* 0x000fe20000000100 */
[----:B------:R-:W-:Y:S01]  /*0950*/  FADD R19, R37, R28 ;  /* 0x0000001c25137221 */ /* 0x000fe20000000000 */
[----:B------:R-:W-:Y:S01]  /*0960*/  FFMA R34, R43, R34, R38 ;  /* 0x000000222b227223 */ /* 0x000fe20000000026 */
[----:B------:R-:W-:Y:S01]  /*0970*/  FMUL R40, R37, 16777216 ;  /* 0x4b80000025287820 */ /* 0x000fe20000400000 */
[-C--:B------:R-:W-:Y:S01]  /*0980*/  FFMA R43, R9, R32.reuse, R46 ;  /* 0x00000020092b7223 */ /* 0x080fe2000000002e */
[----:B------:R-:W-:Y:S01]  /*0990*/  FSETP.GEU.AND P0, PT, R37, 1.175494350822287508e-38, PT ;  /* 0x008000002500780b */ /* 0x000fe20003f0e000 */
[----:B------:R-:W-:Y:S01]  /*09a0*/  FFMA R45, R3, R32, R36 ;  /* 0x00000020032d7223 */ /* 0x000fe20000000024 */
[C---:B------:R-:W-:Y:S01]  /*09b0*/  FMUL R38, R19.reuse, 16777216 ;  /* 0x4b80000013267820 */ /* 0x040fe20000400000 */
[C-C-:B------:R-:W-:Y:S01]  /*09c0*/  FADD R35, R19.reuse, R28.reuse ;  /* 0x0000001c13237221 */ /* 0x140fe20000000000 */
[----:B------:R-:W-:Y:S01]  /*09d0*/  FSETP.GEU.AND P2, PT, R19, 1.175494350822287508e-38, PT ;  /* 0x008000001300780b */ /* 0x000fe20003f4e000 */
[----:B------:R-:W-:Y:S01]  /*09e0*/  FADD R44, R44, -R43 ;  /* 0x8000002b2c2c7221 */ /* 0x000fe20000000000 */
[----:B------:R-:W-:Y:S01]  /*09f0*/  FSEL R40, R40, R37, !P0 ;  /* 0x0000002528287208 */ /* 0x000fe20004000000 */
[----:B------:R-:W-:Y:S01]  /*0a00*/  FMUL R42, R35, 16777216 ;  /* 0x4b800000232a7820 */ /* 0x000fe20000400000 */
[----:B------:R-:W-:Y:S01]  /*0a10*/  FSEL R43, R43, R46, !P1 ;  /* 0x0000002e2b2b7208 */ /* 0x000fe20004800000 */
[----:B------:R-:W-:Y:S01]  /*0a20*/  FADD R46, R23, -R45 ;  /* 0x8000002d172e7221 */ /* 0x000fe20000000000 */
[C-C-:B------:R-:W-:Y:S01]  /*0a30*/  FADD R23, R35.reuse, R28.reuse ;  /* 0x0000001c23177221 */ /* 0x140fe20000000000 */
[----:B------:R-:W-:Y:S01]  /*0a40*/  FSEL R38, R38, R19, !P2 ;  /* 0x0000001326267208 */ /* 0x000fe20005000000 */
[----:B------:R0:W1:Y:S01]  /*0a50*/  MUFU.RCP R32, R40 ;  /* 0x0000002800207308 */ /* 0x0000620000001000 */
[----:B------:R-:W-:Y:S01]  /*0a60*/  FSETP.GEU.AND P3, PT, R35, 1.175494350822287508e-38, PT ;  /* 0x008000002300780b */ /* 0x000fe20003f6e000 */
[----:B------:R-:W-:Y:S01]  /*0a70*/  FFMA R9, R9, R44, RZ ;  /* 0x0000002c09097223 */ /* 0x000fe200000000ff */
[----:B------:R-:W-:Y:S01]  /*0a80*/  FSEL R49, R27, R28, !P2 ;  /* 0x0000001c1b317208 */ /* 0x000fe20005000000 */
[----:B------:R-:W-:Y:S01]  /*0a90*/  FADD R34, R34, R11 ;  /* 0x0000000b22227221 */ /* 0x000fe20000000000 */
[----:B------:R-:W-:Y:S01]  /*0aa0*/  FSEL R42, R42, R35, !P3 ;  /* 0x000000232a2a7208 */ /* 0x000fe20005800000 */
[----:B------:R-:W-:Y:S01]  /*0ab0*/  FFMA R3, R3, R46, RZ ;  /* 0x0000002e03037223 */ /* 0x000fe200000000ff */
[----:B------:R-:W-:Y:S01]  /*0ac0*/  FSEL R47, R27, R28, !P0 ;  /* 0x0000001c1b2f7208 */ /* 0x000fe20004000000 */
[----:B------:R-:W2:Y:S01]  /*0ad0*/  MUFU.RCP R38, R38 ;  /* 0x0000002600267308 */ /* 0x000ea20000001000 */
[----:B0-----:R-:W-:Y:S01]  /*0ae0*/  FFMA R40, R2, R39, RZ ;  /* 0x0000002702287223 */ /* 0x001fe200000000ff */
[----:B------:R-:W-:Y:S01]  /*0af0*/  FADD R39, R23, R28 ;  /* 0x0000001c17277221 */ /* 0x000fe20000000000 */
[----:B------:R-:W-:-:S02]  /*0b00*/  PRMT R13, R13, 0x7632, R13 ;  /* 0x000076320d0d7816 */ /* 0x000fc4000000000d */
[----:B------:R-:W-:Y:S01]  /*0b10*/  FSETP.GEU.AND P4, PT, R23, 1.175494350822287508e-38, PT ;  /* 0x008000001700780b */ /* 0x000fe20003f8e000 */
[C---:B------:R-:W-:Y:S01]  /*0b20*/  FMUL R48, R39.reuse, 16777216 ;  /* 0x4b80000027307820 */ /* 0x040fe20000400000 */
[----:B------:R-:W-:Y:S01]  /*0b30*/  FSETP.GEU.AND P5, PT, R39, 1.175494350822287508e-38, PT ;  /* 0x008000002700780b */ /* 0x000fe20003fae000 */
[----:B------:R2:W0:Y:S01]  /*0b40*/  MUFU.RCP R2, R42 ;  /* 0x0000002a00027308 */ /* 0x0004220000001000 */
[----:B-1----:R-:W-:Y:S01]  /*0b50*/  FMUL R47, R32, R47 ;  /* 0x0000002f202f7220 */ /* 0x002fe20000400000 */
[----:B------:R-:W-:Y:S01]  /*0b60*/  FSEL R51, R27, R28, !P4 ;  /* 0x0000001c1b337208 */ /* 0x000fe20006000000 */
[----:B------:R-:W-:Y:S01]  /*0b70*/  IMAD.U32 R44, R13, 0x10000, RZ ;  /* 0x000100000d2c7824 */ /* 0x000fe200078e00ff */
[----:B------:R-:W-:Y:S02]  /*0b80*/  FSEL R48, R48, R39, !P5 ;  /* 0x0000002730307208 */ /* 0x000fe40006800000 */
[----:B------:R-:W-:Y:S01]  /*0b90*/  FSEL R13, R10, R29, !P1 ;  /* 0x0000001d0a0d7208 */ /* 0x000fe20004800000 */
[----:B------:R-:W-:Y:S01]  /*0ba0*/  FADD R10, -R33, R44 ;  /* 0x0000002c210a7221 */ /* 0x000fe20000000100 */
[----:B------:R-:W-:Y:S01]  /*0bb0*/  FSEL R45, R45, R36, !P1 ;  /* 0x000000242d2d7208 */ /* 0x000fe20004800000 */
[----:B--2---:R-:W-:Y:S01]  /*0bc0*/  FMUL R42, R38, R49 ;  /* 0x00000031262a7220 */ /* 0x004fe20000400000 */
[----:B------:R-:W1:Y:S01]  /*0bd0*/  MUFU.RCP R48, R48 ;  /* 0x0000003000307308 */ /* 0x000e620000001000 */
[----:B------:R-:W-:Y:S01]  /*0be0*/  FSEL R49, R27, R28, !P3 ;  /* 0x0000001c1b317208 */ /* 0x000fe20005800000 */
[----:B------:R-:W-:Y:S01]  /*0bf0*/  FADD R13, -R18, R13 ;  /* 0x0000000d120d7221 */ /* 0x000fe20000000100 */
[----:B------:R-:W-:Y:S01]  /*0c00*/  FMUL R36, R23, 16777216 ;  /* 0x4b80000017247820 */ /* 0x000fe20000400000 */
[----:B------:R-:W-:-:S02]  /*0c10*/  FSEL R11, R40, RZ, !P1 ;  /* 0x000000ff280b7208 */ /* 0x000fc40004800000 */
[----:B0-----:R-:W-:Y:S01]  /*0c20*/  FMUL R38, R2, R49 ;  /* 0x0000003102267220 */ /* 0x001fe20000400000 */
[-C--:B------:R-:W-:Y:S01]  /*0c30*/  FSEL R49, R27, R28.reuse, !P5 ;  /* 0x0000001c1b317208 */ /* 0x080fe20006800000 */
[----:B------:R-:W-:Y:S01]  /*0c40*/  FADD R2, R39, R28 ;  /* 0x0000001c27027221 */ /* 0x000fe20000000000 */
[----:B------:R-:W-:Y:S02]  /*0c50*/  FSEL R36, R36, R23, !P4 ;  /* 0x0000001724247208 */ /* 0x000fe40006000000 */
[----:B------:R-:W-:Y:S02]  /*0c60*/  FSEL R21, R30, R21, !P1 ;  /* 0x000000151e157208 */ /* 0x000fe40004800000 */
[----:B------:R-:W-:Y:S02]  /*0c70*/  FSETP.GEU.AND P0, PT, R2, 1.175494350822287508e-38, PT ;  /* 0x008000000200780b */ /* 0x000fe40003f0e000 */
[----:B------:R-:W-:Y:S01]  /*0c80*/  PRMT R15, R15, 0x7632, R15 ;  /* 0x000076320f0f7816 */ /* 0x000fe2000000000f */
[----:B-1----:R-:W-:Y:S01]  /*0c90*/  FMUL R32, R48, R49 ;  /* 0x0000003130207220 */ /* 0x002fe20000400000 */
[----:B------:R-:W-:Y:S01]  /*0ca0*/  FMUL R49, R2, 16777216 ;  /* 0x4b80000002317820 */ /* 0x000fe20000400000 */
[----:B------:R-:W-:Y:S01]  /*0cb0*/  FSEL R28, R27, R28, !P0 ;  /* 0x0000001c1b1c7208 */ /* 0x000fe20004000000 */
[----:B------:R-:W0:Y:S01]  /*0cc0*/  MUFU.RCP R36, R36 ;  /* 0x0000002400247308 */ /* 0x000e220000001000 */
[----:B------:R-:W-:-:S02]  /*0cd0*/  FSEL R16, R16, R17, !P1 ;  /* 0x0000001110107208 */ /* 0x000fc40004800000 */
[----:B------:R-:W-:Y:S02]  /*0ce0*/  FSEL R49, R49, R2, !P0 ;  /* 0x0000000231317208 */ /* 0x000fe40004000000 */
[----:B------:R-:W-:Y:S02]  /*0cf0*/  FSETP.NEU.AND P0, PT, R37, RZ, PT ;  /* 0x000000ff2500720b */ /* 0x000fe40003f0d000 */
[----:B------:R-:W-:Y:S02]  /*0d00*/  FSEL R9, R9, RZ, !P1 ;  /* 0x000000ff09097208 */ /* 0x000fe40004800000 */
[----:B------:R-:W1:Y:S01]  /*0d10*/  MUFU.RCP R49, R49 ;  /* 0x0000003100317308 */ /* 0x000e620000001000 */
[----:B------:R-:W-:Y:S02]  /*0d20*/  FSEL R47, R47, RZ, P0 ;  /* 0x000000ff2f2f7208 */ /* 0x000fe40000000000 */
[----:B------:R-:W-:Y:S02]  /*0d30*/  FSETP.NEU.AND P0, PT, R19, RZ, PT ;  /* 0x000000ff1300720b */ /* 0x000fe40003f0d000 */
[----:B------:R-:W-:Y:S01]  /*0d40*/  FSETP.NEU.AND P2, PT, R2, RZ, PT ;  /* 0x000000ff0200720b */ /* 0x000fe20003f4d000 */
[----:B------:R-:W-:Y:S01]  /*0d50*/  FFMA R18, R13, R47, R18 ;  /* 0x0000002f0d127223 */ /* 0x000fe20000000012 */
[----:B------:R-:W-:Y:S01]  /*0d60*/  FSEL R42, R42, RZ, P0 ;  /* 0x000000ff2a2a7208 */ /* 0x000fe20000000000 */
[----:B0-----:R-:W-:Y:S01]  /*0d70*/  FMUL R36, R36, R51 ;  /* 0x0000003324247220 */ /* 0x001fe20000400000 */
[----:B------:R-:W-:-:S02]  /*0d80*/  FSETP.NEU.AND P0, PT, R35, RZ, PT ;  /* 0x000000ff2300720b */ /* 0x000fc40003f0d000 */
[----:B------:R-:W-:Y:S02]  /*0d90*/  IADD3 R40, R8, -0x400, RZ ;  /* 0xfffffc0008287810 */ /* 0x000fe40007ffe0ff */
[----:B------:R-:W-:Y:S02]  /*0da0*/  FSEL R38, R38, RZ, P0 ;  /* 0x000000ff26267208 */ /* 0x000fe40000000000 */
[----:B------:R-:W-:Y:S01]  /*0db0*/  FSETP.NEU.AND P0, PT, R23, RZ, PT ;  /* 0x000000ff1700720b */ /* 0x000fe20003f0d000 */
[----:B-1----:R-:W-:Y:S01]  /*0dc0*/  FMUL R27, R49, R28 ;  /* 0x0000001c311b7220 */ /* 0x002fe20000400000 */
[----:B------:R-:W-:Y:S01]  /*0dd0*/  PRMT R28, R14, 0x7632, R28 ;  /* 0x000076320e1c7816 */ /* 0x000fe2000000001c */
[----:B------:R-:W-:Y:S01]  /*0de0*/  FFMA R14, R10, R20, R33 ;  /* 0x000000140a0e7223 */ /* 0x000fe20000000021 */
[----:B------:R-:W-:Y:S02]  /*0df0*/  FSEL R36, R36, RZ, P0 ;  /* 0x000000ff24247208 */ /* 0x000fe40000000000 */
[----:B------:R-:W-:Y:S01]  /*0e00*/  FSETP.NEU.AND P0, PT, R39, RZ, PT ;  /* 0x000000ff2700720b */ /* 0x000fe20003f0d000 */
[----:B------:R-:W-:Y:S01]  /*0e10*/  FADD R44, R44, -R14 ;  /* 0x8000000e2c2c7221 */ /* 0x000fe20000000000 */
[----:B------:R-:W-:Y:S01]  /*0e20*/  FSEL R33, R14, R33, !P1 ;  /* 0x000000210e217208 */ /* 0x000fe20004800000 */
[----:B------:R-:W-:Y:S01]  /*0e30*/  FMUL R14, R13, R13 ;  /* 0x0000000d0d0e7220 */ /* 0x000fe20000400000 */
[----:B------:R-:W-:Y:S01]  /*0e40*/  IMAD.U32 R30, R28, 0x10000, RZ ;  /* 0x000100001c1e7824 */ /* 0x000fe200078e00ff */
[----:B------:R-:W-:Y:S01]  /*0e50*/  @!P1 FFMA R11, R10, R44, R11 ;  /* 0x0000002c0a0b9223 */ /* 0x000fe2000000000b */
[----:B------:R-:W-:Y:S01]  /*0e60*/  FSEL R32, R32, RZ, P0 ;  /* 0x000000ff20207208 */ /* 0x000fe20000000000 */
[----:B------:R-:W-:Y:S01]  /*0e70*/  FMUL R14, R31, R14 ;  /* 0x0000000e1f0e7220 */ /* 0x000fe20000400000 */
[----:B------:R-:W-:Y:S01]  /*0e80*/  FADD R13, -R18, R33 ;  /* 0x00000021120d7221 */ /* 0x000fe20000000100 */
[----:B------:R-:W-:Y:S01]  /*0e90*/  FADD R10, -R43, R30 ;  /* 0x0000001e2b0a7221 */ /* 0x000fe20000000100 */
[----:B------:R-:W-:Y:S01]  /*0ea0*/  FSEL R27, R27, RZ, P2 ;  /* 0x000000ff1b1b7208 */ /* 0x000fe20001000000 */
[----:B------:R-:W-:Y:S01]  /*0eb0*/  FFMA R14, R47, R14, R34 ;  /* 0x0000000e2f0e7223 */ /* 0x000fe20000000022 */
[C---:B------:R-:W-:Y:S01]  /*0ec0*/  FMUL R28, R13.reuse, R13 ;  /* 0x0000000d0d1c7220 */ /* 0x040fe20000400000 */
[----:B------:R-:W-:Y:S01]  /*0ed0*/  FFMA R13, R13, R42, R18 ;  /* 0x0000002a0d0d7223 */ /* 0x000fe20000000012 */
[----:B------:R-:W-:Y:S01]  /*0ee0*/  FFMA R17, R10, R20, R43 ;  /* 0x000000140a117223 */ /* 0x000fe2000000002b */
[----:B------:R-:W-:Y:S01]  /*0ef0*/  FADD R11, R14, R11 ;  /* 0x0000000b0e0b7221 */ /* 0x000fe20000000000 */
[----:B------:R-:W-:Y:S01]  /*0f00*/  FMUL R28, R37, R28 ;  /* 0x0000001c251c7220 */ /* 0x000fe20000400000 */
[----:B------:R-:W-:Y:S01]  /*0f10*/  IMAD.U32 R14, R15, 0x10000, RZ ;  /* 0x000100000f0e7824 */ /* 0x000fe200078e00ff */
[----:B------:R-:W-:Y:S01]  /*0f20*/  FADD R16, -R13, R16 ;  /* 0x000000100d107221 */ /* 0x000fe20000000100 */
[----:B------:R-:W-:Y:S01]  /*0f30*/  FADD R30, R30, -R17 ;  /* 0x800000111e1e7221 */ /* 0x000fe20000000000 */
[----:B------:R-:W-:Y:S01]  /*0f40*/  FFMA R15, R42, R28, R11 ;  /* 0x0000001c2a0f7223 */ /* 0x000fe2000000000b */
[----:B------:R-:W-:Y:S01]  /*0f50*/  FSEL R34, R17, R43, !P1 ;  /* 0x0000002b11227208 */ /* 0x000fe20004800000 */
[----:B------:R-:W0:Y:S01]  /*0f60*/  SHFL.BFLY PT, R11, R2, 0x10, 0x1f ;  /* 0x0e001f00020b7f89 */ /* 0x000e2200000e0000 */
[----:B------:R-:W-:Y:S01]  /*0f70*/  FADD R17, -R45, R14 ;  /* 0x0000000e2d117221 */ /* 0x000fe20000000100 */
[C---:B------:R-:W-:Y:S01]  /*0f80*/  FFMA R13, R16.reuse, R38, R13 ;  /* 0x00000026100d7223 */ /* 0x040fe2000000000d */
[----:B------:R-:W-:Y:S01]  /*0f90*/  FMUL R16, R16, R16 ;  /* 0x0000001010107220 */ /* 0x000fe20000400000 */
[----:B------:R-:W-:Y:S01]  /*0fa0*/  FADD R15, R15, R12 ;  /* 0x0000000c0f0f7221 */ /* 0x000fe20000000000 */
[----:B------:R-:W-:Y:S01]  /*0fb0*/  FFMA R20, R17, R20, R45 ;  /* 0x0000001411147223 */ /* 0x000fe2000000002d */
[----:B------:R-:W-:Y:S01]  /*0fc0*/  FADD R12, -R13, R34 ;  /* 0x000000220d0c7221 */ /* 0x000fe20000000100 */
[----:B------:R-:W-:Y:S01]  /*0fd0*/  FMUL R16, R19, R16 ;  /* 0x0000001013107220 */ /* 0x000fe20000400000 */
[----:B------:R-:W-:Y:S01]  /*0fe0*/  @!P1 FFMA R9, R10, R30, R9 ;  /* 0x0000001e0a099223 */ /* 0x000fe20000000009 */
[----:B------:R-:W-:Y:S01]  /*0ff0*/  FADD R18, R14, -R20 ;  /* 0x800000140e127221 */ /* 0x000fe20000000000 */
[----:B------:R-:W-:Y:S01]  /*1000*/  FFMA R14, R12, R36, R13 ;  /* 0x000000240c0e7223 */ /* 0x000fe2000000000d */
[----:B------:R-:W-:Y:S01]  /*1010*/  FFMA R16, R38, R16, R15 ;  /* 0x0000001026107223 */ /* 0x000fe2000000000f */
[----:B------:R-:W-:Y:S01]  /*1020*/  FMUL R12, R12, R12 ;  /* 0x0000000c0c0c7220 */ /* 0x000fe20000400000 */
[----:B------:R-:W-:Y:S01]  /*1030*/  FSEL R10, R3, RZ, !P1 ;  /* 0x000000ff030a7208 */ /* 0x000fe20004800000 */
[----:B------:R-:W-:Y:S01]  /*1040*/  FADD R21, -R14, R21 ;  /* 0x000000150e157221 */ /* 0x000fe20000000100 */
[----:B------:R-:W-:Y:S01]  /*1050*/  FADD R9, R16, R9 ;  /* 0x0000000910097221 */ /* 0x000fe20000000000 */
[----:B------:R-:W-:Y:S01]  /*1060*/  FMUL R12, R35, R12 ;  /* 0x0000000c230c7220 */ /* 0x000fe20000400000 */
[----:B------:R-:W-:Y:S01]  /*1070*/  FSEL R45, R20, R45, !P1 ;  /* 0x0000002d142d7208 */ /* 0x000fe20004800000 */
[----:B------:R-:W-:Y:S01]  /*1080*/  FFMA R14, R21, R32, R14 ;  /* 0x00000020150e7223 */ /* 0x000fe2000000000e */
[----:B------:R-:W-:Y:S01]  /*1090*/  @!P1 FFMA R10, R17, R18, R10 ;  /* 0x00000012110a9223 */ /* 0x000fe2000000000a */
[----:B------:R-:W-:Y:S01]  /*10a0*/  FFMA R9, R36, R12, R9 ;  /* 0x0000000c24097223 */ /* 0x000fe20000000009 */
[----:B------:R-:W-:Y:S01]  /*10b0*/  FMUL R12, R21, R21 ;  /* 0x00000015150c7220 */ /* 0x000fe20000400000 */
[----:B------:R-:W-:Y:S01]  /*10c0*/  FADD R13, -R14, R45 ;  /* 0x0000002d0e0d7221 */ /* 0x000fe20000000100 */
[----:B------:R-:W-:Y:S01]  /*10d0*/  IADD3 R40, R40, 0x400, RZ ;  /* 0x0000040028287810 */ /* 0x000fe20007ffe0ff */
[----:B0-----:R-:W-:Y:S01]  /*10e0*/  FADD R3, R2, R11 ;  /* 0x0000000b02037221 */ /* 0x001fe20000000000 */
[----:B------:R-:W-:Y:S01]  /*10f0*/  FADD R9, R9, R22 ;  /* 0x0000001609097221 */ /* 0x000fe20000000000 */
[----:B------:R-:W-:-:S02]  /*1100*/  FMUL R12, R23, R12 ;  /* 0x0000000c170c7220 */ /* 0x000fc40000400000 */
[C---:B------:R-:W-:Y:S01]  /*1110*/  FMUL R16, R3.reuse, 0.25 ;  /* 0x3e80000003107820 */ /* 0x040fe20000400000 */
[C---:B------:R-:W-:Y:S01]  /*1120*/  FSETP.GEU.AND P3, PT, |R3|.reuse, 1.175494350822287508e-38, PT ;  /* 0x008000000300780b */ /* 0x040fe20003f6e200 */
[----:B------:R-:W0:Y:S01]  /*1130*/  SHFL.BFLY PT, R18, R3, 0x8, 0x1f ;  /* 0x0d001f0003127f89 */ /* 0x000e2200000e0000 */
[----:B------:R-:W-:Y:S01]  /*1140*/  FSETP.GT.AND P0, PT, |R3|, 8.50705917302346158658e+37, PT ;  /* 0x7e8000000300780b */ /* 0x000fe20003f04200 */
[----:B------:R-:W-:Y:S01]  /*1150*/  FFMA R9, R32, R12, R9 ;  /* 0x0000000c20097223 */ /* 0x000fe20000000009 */
[C---:B------:R-:W-:Y:S01]  /*1160*/  FMUL R12, R13.reuse, R13 ;  /* 0x0000000d0d0c7220 */ /* 0x040fe20000400000 */
[----:B------:R-:W-:Y:S01]  /*1170*/  FFMA R13, R13, R27, R14 ;  /* 0x0000001b0d0d7223 */ /* 0x000fe2000000000e */
[----:B------:R-:W-:Y:S01]  /*1180*/  FSEL R16, R16, R3, P0 ;  /* 0x0000000310107208 */ /* 0x000fe20000000000 */
[----:B------:R-:W-:Y:S01]  /*1190*/  FADD R10, R9, R10 ;  /* 0x0000000a090a7221 */ /* 0x000fe20000000000 */
[----:B------:R-:W-:Y:S01]  /*11a0*/  FMUL R12, R39, R12 ;  /* 0x0000000c270c7220 */ /* 0x000fe20000400000 */
[----:B------:R-:W-:Y:S01]  /*11b0*/  FSETP.NEU.AND P2, PT, R3, RZ, PT ;  /* 0x000000ff0300720b */ /* 0x000fe20003f4d000 */
[----:B------:R-:W1:Y:S01]  /*11c0*/  SHFL.BFLY PT, R14, R13, 0x10, 0x1f ;  /* 0x0e001f000d0e7f89 */ /* 0x000e6200000e0000 */
[----:B------:R-:W-:Y:S01]  /*11d0*/  CS2R R22, SRZ ;  /* 0x0000000000167805 */ /* 0x000fe2000001ff00 */
[----:B------:R-:W-:Y:S01]  /*11e0*/  FFMA R10, R27, R12, R10 ;  /* 0x0000000c1b0a7223 */ /* 0x000fe2000000000a */
[----:B------:R-:W-:-:S02]  /*11f0*/  @!P3 FMUL R16, R16, 16777216 ;  /* 0x4b8000001010b820 */ /* 0x000fc40000400000 */
[----:B------:R-:W-:Y:S02]  /*1200*/  @P0 FMUL R11, R11, 0.25 ;  /* 0x3e8000000b0b0820 */ /* 0x000fe40000400000 */
[----:B------:R-:W2:Y:S02]  /*1210*/  SHFL.BFLY PT, R9, R10, 0x10, 0x1f ;  /* 0x0e001f000a097f89 */ /* 0x000ea400000e0000 */
[----:B------:R-:W3:Y:S01]  /*1220*/  MUFU.RCP R16, R16 ;  /* 0x0000001000107308 */ /* 0x000ee20000001000 */
[----:B------:R-:W-:Y:S01]  /*1230*/  @!P3 FMUL R11, R11, 16777216 ;  /* 0x4b8000000b0bb820 */ /* 0x000fe20000400000 */
[----:B0-----:R-:W-:-:S04]  /*1240*/  FADD R12, R3, R18 ;  /* 0x00000012030c7221 */ /* 0x001fc80000000000 */
[C---:B------:R-:W-:Y:S01]  /*1250*/  FMUL R17, R12.reuse, 0.25 ;  /* 0x3e8000000c117820 */ /* 0x040fe20000400000 */
[C---:B------:R-:W-:Y:S01]  /*1260*/  FSETP.GEU.AND P3, PT, |R12|.reuse, 1.175494350822287508e-38, PT ;  /* 0x008000000c00780b */ /* 0x040fe20003f6e200 */
[----:B------:R-:W0:Y:S01]  /*1270*/  SHFL.BFLY PT, R19, R12, 0x4, 0x1f ;  /* 0x0c801f000c137f89 */ /* 0x000e2200000e0000 */
[----:B------:R-:W-:Y:S01]  /*1280*/  FSETP.GT.AND P0, PT, |R12|, 8.50705917302346158658e+37, PT ;  /* 0x7e8000000c00780b */ /* 0x000fe20003f04200 */
[----:B-1----:R-:W-:Y:S01]  /*1290*/  FADD R14, -R13, R14 ;  /* 0x0000000e0d0e7221 */ /* 0x002fe20000000100 */
[----:B---3--:R-:W-:Y:S02]  /*12a0*/  FMUL R11, R16, R11 ;  /* 0x0000000b100b7220 */ /* 0x008fe40000400000 */
[----:B------:R-:W-:Y:S01]  /*12b0*/  FSEL R17, R17, R12, P0 ;  /* 0x0000000c11117208 */ /* 0x000fe20000000000 */
[----:B------:R-:W-:Y:S02]  /*12c0*/  FMUL R15, R14, R14 ;  /* 0x0000000e0e0f7220 */ /* 0x000fe40000400000 */
[----:B------:R-:W-:Y:S01]  /*12d0*/  FSEL R11, R11, RZ, P2 ;  /* 0x000000ff0b0b7208 */ /* 0x000fe20001000000 */
[----:B--2---:R-:W-:Y:S01]  /*12e0*/  FADD R10, R10, R9 ;  /* 0x000000090a0a7221 */ /* 0x004fe20000000000 */
[----:B------:R-:W-:-:S02]  /*12f0*/  FMUL R15, R2, R15 ;  /* 0x0000000f020f7220 */ /* 0x000fc40000400000 */
[----:B------:R-:W-:Y:S01]  /*1300*/  @!P3 FMUL R17, R17, 16777216 ;  /* 0x4b8000001111b820 */ /* 0x000fe20000400000 */
[----:B------:R-:W-:Y:S01]  /*1310*/  FSETP.NEU.AND P2, PT, R12, RZ, PT ;  /* 0x000000ff0c00720b */ /* 0x000fe20003f4d000 */
[----:B------:R-:W-:Y:S01]  /*1320*/  FFMA R13, R14, R11, R13 ;  /* 0x0000000b0e0d7223 */ /* 0x000fe2000000000d */
[----:B------:R-:W-:Y:S01]  /*1330*/  FFMA R10, R11, R15, R10 ;  /* 0x0000000f0b0a7223 */ /* 0x000fe2000000000a */
[----:B------:R-:W-:Y:S02]  /*1340*/  @P0 FMUL R18, R18, 0.25 ;  /* 0x3e80000012120820 */ /* 0x000fe40000400000 */
[----:B------:R-:W1:Y:S01]  /*1350*/  MUFU.RCP R17, R17 ;  /* 0x0000001100117308 */ /* 0x000e620000001000 */
[----:B------:R-:W2:Y:S01]  /*1360*/  SHFL.BFLY PT, R2, R13, 0x8, 0x1f ;  /* 0x0d001f000d027f89 */ /* 0x000ea200000e0000 */
[----:B------:R-:W-:-:S03]  /*1370*/  @!P3 FMUL R18, R18, 16777216 ;  /* 0x4b8000001212b820 */ /* 0x000fc60000400000 */
[----:B------:R-:W3:Y:S01]  /*1380*/  SHFL.BFLY PT, R9, R10, 0x8, 0x1f ;  /* 0x0d001f000a097f89 */ /* 0x000ee200000e0000 */
[----:B0-----:R-:W-:-:S04]  /*1390*/  FADD R11, R12, R19 ;  /* 0x000000130c0b7221 */ /* 0x001fc80000000000 */
[C---:B------:R-:W-:Y:S01]  /*13a0*/  FMUL R16, R11.reuse, 0.25 ;  /* 0x3e8000000b107820 */ /* 0x040fe20000400000 */
[C---:B------:R-:W-:Y:S01]  /*13b0*/  FSETP.GEU.AND P3, PT, |R11|.reuse, 1.175494350822287508e-38, PT ;  /* 0x008000000b00780b */ /* 0x040fe20003f6e200 */
[----:B------:R-:W0:Y:S01]  /*13c0*/  SHFL.BFLY PT, R20, R11, 0x2, 0x1f ;  /* 0x0c401f000b147f89 */ /* 0x000e2200000e0000 */
[----:B------:R-:W-:Y:S01]  /*13d0*/  FSETP.GT.AND P0, PT, |R11|, 8.50705917302346158658e+37, PT ;  /* 0x7e8000000b00780b */ /* 0x000fe20003f04200 */
[----:B-1----:R-:W-:-:S03]  /*13e0*/  FMUL R18, R17, R18 ;  /* 0x0000001211127220 */ /* 0x002fc60000400000 */
[----:B------:R-:W-:Y:S02]  /*13f0*/  FSEL R16, R16, R11, P0 ;  /* 0x0000000b10107208 */ /* 0x000fe40000000000 */
[----:B------:R-:W-:Y:S02]  /*1400*/  FSEL R18, R18, RZ, P2 ;  /* 0x000000ff12127208 */ /* 0x000fe40001000000 */
[----:B------:R-:W-:-:S03]  /*1410*/  FSETP.NEU.AND P2, PT, R11, RZ, PT ;  /* 0x000000ff0b00720b */ /* 0x000fc60003f4d000 */
[----:B------:R-:W-:Y:S01]  /*1420*/  @!P3 FMUL R16, R16, 16777216 ;  /* 0x4b8000001010b820 */ /* 0x000fe20000400000 */
[----:B--2---:R-:W-:Y:S01]  /*1430*/  FADD R2, -R13, R2 ;  /* 0x000000020d027221 */ /* 0x004fe20000000100 */
[----:B------:R-:W-:-:S03]  /*1440*/  @P0 FMUL R19, R19, 0.25 ;  /* 0x3e80000013130820 */ /* 0x000fc60000400000 */
[C---:B------:R-:W-:Y:S01]  /*1450*/  FMUL R14, R2.reuse, R2 ;  /* 0x00000002020e7220 */ /* 0x040fe20000400000 */
[----:B------:R-:W-:Y:S01]  /*1460*/  FFMA R2, R2, R18, R13 ;  /* 0x0000001202027223 */ /* 0x000fe2000000000d */
[----:B---3--:R-:W-:Y:S01]  /*1470*/  FADD R9, R10, R9 ;  /* 0x000000090a097221 */ /* 0x008fe20000000000 */
[----:B------:R-:W1:Y:S01]  /*1480*/  MUFU.RCP R16, R16 ;  /* 0x0000001000107308 */ /* 0x000e620000001000 */
[----:B------:R-:W-:Y:S01]  /*1490*/  FMUL R14, R3, R14 ;  /* 0x0000000e030e7220 */ /* 0x000fe20000400000 */
[----:B------:R-:W-:Y:S01]  /*14a0*/  @!P3 FMUL R19, R19, 16777216 ;  /* 0x4b8000001313b820 */ /* 0x000fe20000400000 */
[----:B------:R-:W2:Y:S02]  /*14b0*/  SHFL.BFLY PT, R3, R2, 0x4, 0x1f ;  /* 0x0c801f0002037f89 */ /* 0x000ea400000e0000 */
[----:B------:R-:W-:Y:S01]  /*14c0*/  FFMA R9, R18, R14, R9 ;  /* 0x0000000e12097223 */ /* 0x000fe20000000009 */
[----:B0-----:R-:W-:-:S04]  /*14d0*/  FADD R14, R11, R20 ;  /* 0x000000140b0e7221 */ /* 0x001fc80000000000 */
[----:B------:R-:W0:Y:S01]  /*14e0*/  SHFL.BFLY PT, R10, R9, 0x4, 0x1f ;  /* 0x0c801f00090a7f89 */ /* 0x000e2200000e0000 */
[C---:B------:R-:W-:Y:S01]  /*14f0*/  FSETP.GEU.AND P3, PT, |R14|.reuse, 1.175494350822287508e-38, PT ;  /* 0x008000000e00780b */ /* 0x040fe20003f6e200 */
[C---:B------:R-:W-:Y:S01]  /*1500*/  FMUL R15, R14.reuse, 0.25 ;  /* 0x3e8000000e0f7820 */ /* 0x040fe20000400000 */
[----:B------:R-:W-:Y:S01]  /*1510*/  FSETP.GT.AND P0, PT, |R14|, 8.50705917302346158658e+37, PT ;  /* 0x7e8000000e00780b */ /* 0x000fe20003f04200 */
[----:B------:R-:W3:Y:S01]  /*1520*/  SHFL.BFLY PT, R17, R14, 0x1, 0x1f ;  /* 0x0c201f000e117f89 */ /* 0x000ee200000e0000 */
[----:B-1----:R-:W-:Y:S02]  /*1530*/  FMUL R19, R16, R19 ;  /* 0x0000001310137220 */ /* 0x002fe40000400000 */
[----:B------:R-:W-:-:S03]  /*1540*/  FSEL R15, R15, R14, P0 ;  /* 0x0000000e0f0f7208 */ /* 0x000fc60000000000 */
[----:B------:R-:W-:Y:S02]  /*1550*/  FSEL R19, R19, RZ, P2 ;  /* 0x000000ff13137208 */ /* 0x000fe40001000000 */
[----:B------:R-:W-:Y:S02]  /*1560*/  FSETP.NEU.AND P2, PT, R14, RZ, PT ;  /* 0x000000ff0e00720b */ /* 0x000fe40003f4d000 */
[----:B------:R-:W-:Y:S02]  /*1570*/  @!P3 FMUL R15, R15, 16777216 ;  /* 0x4b8000000f0fb820 */ /* 0x000fe40000400000 */
[----:B------:R-:W-:Y:S01]  /*1580*/  @P0 FMUL R20, R20, 0.25 ;  /* 0x3e80000014140820 */ /* 0x000fe20000400000 */
[----:B--2---:R-:W-:-:S03]  /*1590*/  FADD R3, -R2, R3 ;  /* 0x0000000302037221 */ /* 0x004fc60000000100 */
[----:B------:R-:W1:Y:S01]  /*15a0*/  MUFU.RCP R15, R15 ;  /* 0x0000000f000f7308 */ /* 0x000e620000001000 */
[C---:B------:R-:W-:Y:S01]  /*15b0*/  FFMA R2, R3.reuse, R19, R2 ;  /* 0x0000001303027223 */ /* 0x040fe20000000002 */
[----:B------:R-:W-:Y:S01]  /*15c0*/  FMUL R13, R3, R3 ;  /* 0x00000003030d7220 */ /* 0x000fe20000400000 */
[----:B------:R-:W-:Y:S01]  /*15d0*/  @!P3 FMUL R20, R20, 16777216 ;  /* 0x4b8000001414b820 */ /* 0x000fe20000400000 */
[----:B0-----:R-:W-:Y:S02]  /*15e0*/  FADD R10, R9, R10 ;  /* 0x0000000a090a7221 */ /* 0x001fe40000000000 */
[----:B------:R-:W-:Y:S01]  /*15f0*/  FMUL R13, R12, R13 ;  /* 0x0000000d0c0d7220 */ /* 0x000fe20000400000 */
[----:B------:R-:W0:Y:S03]  /*1600*/  SHFL.BFLY PT, R3, R2, 0x2, 0x1f ;  /* 0x0c401f0002037f89 */ /* 0x000e2600000e0000 */
[----:B------:R-:W-:Y:S01]  /*1610*/  FFMA R10, R19, R13, R10 ;  /* 0x0000000d130a7223 */ /* 0x000fe2000000000a */
[----:B---3--:R-:W-:-:S04]  /*1620*/  FADD R13, R14, R17 ;  /* 0x000000110e0d7221 */ /* 0x008fc80000000000 */
[----:B------:R-:W2:Y:S01]  /*1630*/  SHFL.BFLY PT, R9, R10, 0x2, 0x1f ;  /* 0x0c401f000a097f89 */ /* 0x000ea200000e0000 */
[----:B-1----:R-:W-:Y:S01]  /*1640*/  FMUL R20, R15, R20 ;  /* 0x000000140f147220 */ /* 0x002fe20000400000 */
[C---:B------:R-:W-:Y:S01]  /*1650*/  FSETP.GEU.AND P3, PT, |R13|.reuse, 1.175494350822287508e-38, PT ;  /* 0x008000000d00780b */ /* 0x040fe20003f6e200 */
[C---:B------:R-:W-:Y:S01]  /*1660*/  FMUL R16, R13.reuse, 0.25 ;  /* 0x3e8000000d107820 */ /* 0x040fe20000400000 */
[----:B------:R-:W-:Y:S02]  /*1670*/  FSETP.GT.AND P0, PT, |R13|, 8.50705917302346158658e+37, PT ;  /* 0x7e8000000d00780b */ /* 0x000fe40003f04200 */
[----:B------:R-:W-:Y:S02]  /*1680*/  FSEL R20, R20, RZ, P2 ;  /* 0x000000ff14147208 */ /* 0x000fe40001000000 */
[----:B------:R-:W-:Y:S02]  /*1690*/  FSEL R16, R16, R13, P0 ;  /* 0x0000000d10107208 */ /* 0x000fe40000000000 */
[----:B------:R-:W-:-:S02]  /*16a0*/  LOP3.LUT P2, RZ, R4, 0x1f, RZ, 0xc0, !PT ;  /* 0x0000001f04ff7812 */ /* 0x000fc4000784c0ff */
[----:B------:R-:W-:-:S03]  /*16b0*/  SHF.R.U32.HI R15, RZ, 0x5, R4 ;  /* 0x00000005ff0f7819 */ /* 0x000fc60000011604 */
[----:B------:R-:W-:Y:S01]  /*16c0*/  @!P3 FMUL R16, R16, 16777216 ;  /* 0x4b8000001010b820 */ /* 0x000fe20000400000 */
[----:B0-----:R-:W-:Y:S01]  /*16d0*/  FADD R3, -R2, R3 ;  /* 0x0000000302037221 */ /* 0x001fe20000000100 */
[----:B------:R-:W-:Y:S01]  /*16e0*/  @P0 FMUL R17, R17, 0.25 ;  /* 0x3e80000011110820 */ /* 0x000fe20000400000 */
[----:B------:R-:W-:Y:S02]  /*16f0*/  FSETP.NEU.AND P0, PT, R13, RZ, PT ;  /* 0x000000ff0d00720b */ /* 0x000fe40003f0d000 */
[C---:B------:R-:W-:Y:S01]  /*1700*/  FMUL R12, R3.reuse, R3 ;  /* 0x00000003030c7220 */ /* 0x040fe20000400000 */
[----:B------:R-:W-:Y:S01]  /*1710*/  FFMA R3, R3, R20, R2 ;  /* 0x0000001403037223 */ /* 0x000fe20000000002 */
[----:B------:R-:W0:Y:S01]  /*1720*/  MUFU.RCP R16, R16 ;  /* 0x0000001000107308 */ /* 0x000e220000001000 */
[----:B------:R-:W-:Y:S01]  /*1730*/  @!P3 FMUL R17, R17, 16777216 ;  /* 0x4b8000001111b820 */ /* 0x000fe20000400000 */
[----:B------:R-:W-:Y:S01]  /*1740*/  FMUL R12, R11, R12 ;  /* 0x0000000c0b0c7220 */ /* 0x000fe20000400000 */
[----:B--2---:R-:W-:Y:S01]  /*1750*/  FADD R9, R10, R9 ;  /* 0x000000090a097221 */ /* 0x004fe20000000000 */
[----:B------:R-:W1:Y:S01]  /*1760*/  SHFL.BFLY PT, R2, R3, 0x1, 0x1f ;  /* 0x0c201f0003027f89 */ /* 0x000e6200000e0000 */
[----:B------:R-:W-:-:S02]  /*1770*/  SGXT.U32 R15, R15, 0x2 ;  /* 0x000000020f0f781a */ /* 0x000fc40000000000 */
[----:B------:R-:W-:Y:S01]  /*1780*/  FFMA R9, R20, R12, R9 ;  /* 0x0000000c14097223 */ /* 0x000fe20000000009 */
[----:B------:R-:W-:Y:S01]  /*1790*/  ISETP.GE.AND P3, PT, R4, 0x8, PT ;  /* 0x000000080400780c */ /* 0x000fe20003f66270 */
[----:B------:R-:W-:-:S03]  /*17a0*/  CS2R R20, SRZ ;  /* 0x0000000000147805 */ /* 0x000fc6000001ff00 */
[----:B------:R-:W2:Y:S01]  /*17b0*/  SHFL.BFLY PT, R10, R9, 0x1, 0x1f ;  /* 0x0c201f00090a7f89 */ /* 0x000ea200000e0000 */
[----:B0-----:R-:W-:-:S05]  /*17c0*/  FMUL R17, R16, R17 ;  /* 0x0000001110117220 */ /* 0x001fca0000400000 */
[----:B------:R-:W-:Y:S01]  /*17d0*/  FSEL R17, R17, RZ, P0 ;  /* 0x000000ff11117208 */ /* 0x000fe20000000000 */
[----:B-1----:R-:W-:Y:S01]  /*17e0*/  FADD R12, -R3, R2 ;  /* 0x00000002030c7221 */ /* 0x002fe20000000100 */
[----:B------:R-:W-:-:S03]  /*17f0*/  LOP3.LUT R2, R4, 0x80, RZ, 0xc0, !PT ;  /* 0x0000008004027812 */ /* 0x000fc600078ec0ff */
[C---:B------:R-:W-:Y:S01]  /*1800*/  FMUL R11, R12.reuse, R12 ;  /* 0x0000000c0c0b7220 */ /* 0x040fe20000400000 */
[----:B------:R-:W-:Y:S01]  /*1810*/  SHF.R.U32.HI R16, RZ, 0x5, R2 ;  /* 0x00000005ff107819 */ /* 0x000fe20000011602 */
[----:B------:R-:W-:Y:S01]  /*1820*/  FFMA R3, R12, R17, R3 ;  /* 0x000000110c037223 */ /* 0x000fe20000000003 */
[----:B--2---:R-:W-:Y:S01]  /*1830*/  FADD R10, R9, R10 ;  /* 0x0000000a090a7221 */ /* 0x004fe20000000000 */
[----:B------:R-:W-:Y:S01]  /*1840*/  FMUL R11, R14, R11 ;  /* 0x0000000b0e0b7220 */ /* 0x000fe20000400000 */
[----:B------:R-:W-:-:S03]  /*1850*/  LOP3.LUT R16, R16, R15, RZ, 0xfc, !PT ;  /* 0x0000000f10107212 */ /* 0x000fc600078efcff */
[----:B------:R-:W-:Y:S02]  /*1860*/  FFMA R17, R17, R11, R10 ;  /* 0x0000000b11117223 */ /* 0x000fe4000000000a */
[----:B------:R-:W-:Y:S04]  /*1870*/  @!P2 STS [R16.X4+0x40], R13 ;  /* 0x0000400d1000a388 */ /* 0x000fe80000004800 */
[----:B------:R-:W-:Y:S04]  /*1880*/  @!P2 STS [R16.X4], R3 ;  /* 0x000000031000a388 */ /* 0x000fe80000004800 */
[----:B------:R-:W-:Y:S04]  /*1890*/  @!P2 STS [R16.X4+0x20], R17 ;  /* 0x000020111000a388 */ /* 0x000fe80000004800 */
[----:B------:R-:W-:Y:S06]  /*18a0*/  BAR.SYNC.DEFER_BLOCKING 0x0 ;  /* 0x0000000000007b1d */ /* 0x000fec0000010000 */
[----:B------:R-:W0:Y:S04]  /*18b0*/  @!P3 LDS R24, [R4.X4+0x40] ;  /* 0x000040000418b984 */ /* 0x000e280000004800 */
[----:B------:R-:W1:Y:S04]  /*18c0*/  @!P3 LDS R26, [R4.X4] ;  /* 0x00000000041ab984 */ /* 0x000e680000004800 */
[----:B------:R-:W-:Y:S04]  /*18d0*/  @!P3 LDS R25, [R4.X4+0x20] ;  /* 0x000020000419b984 */ /* 0x000fe80000004800 */
[----:B0-----:R-:W0:Y:S04]  /*18e0*/  SHFL.BFLY PT, R9, R24, 0x2, 0x1f ;  /* 0x0c401f0018097f89 */ /* 0x001e2800000e0000 */
[----:B-1----:R-:W1:Y:S01]  /*18f0*/  SHFL.BFLY PT, R3, R26, 0x2, 0x1f ;  /* 0x0c401f001a037f89 */ /* 0x002e6200000e0000 */
[----:B0-----:R-:W-:-:S04]  /*1900*/  FADD R11, R24, R9 ;  /* 0x00000009180b7221 */ /* 0x001fc80000000000 */
[C---:B------:R-:W-:Y:S01]  /*1910*/  FMUL R10, R11.reuse, 0.25 ;  /* 0x3e8000000b0a7820 */ /* 0x040fe20000400000 */
[C---:B------:R-:W-:Y:S01]  /*1920*/  FSETP.GEU.AND P3, PT, |R11|.reuse, 1.175494350822287508e-38, PT ;  /* 0x008000000b00780b */ /* 0x040fe20003f6e200 */
[----:B------:R-:W0:Y:S01]  /*1930*/  SHFL.BFLY PT, R14, R11, 0x1, 0x1f ;  /* 0x0c201f000b0e7f89 */ /* 0x000e2200000e0000 */
[----:B------:R-:W-:Y:S01]  /*1940*/  FSETP.GT.AND P0, PT, |R11|, 8.50705917302346158658e+37, PT ;  /* 0x7e8000000b00780b */ /* 0x000fe20003f04200 */
[----:B-1----:R-:W-:-:S03]  /*1950*/  FADD R3, -R26, R3 ;  /* 0x000000031a037221 */ /* 0x002fc60000000100 */
[----:B------:R-:W-:Y:S01]  /*1960*/  FSEL R12, R10, R11, P0 ;  /* 0x0000000b0a0c7208 */ /* 0x000fe20000000000 */
[----:B------:R-:W-:Y:S01]  /*1970*/  FMUL R13, R3, R3 ;  /* 0x00000003030d7220 */ /* 0x000fe20000400000 */
[----:B------:R-:W1:Y:S03]  /*1980*/  SHFL.BFLY PT, R10, R25, 0x2, 0x1f ;  /* 0x0c401f00190a7f89 */ /* 0x000e6600000e0000 */
[----:B------:R-:W-:Y:S02]  /*1990*/  FMUL R13, R24, R13 ;  /* 0x0000000d180d7220 */ /* 0x000fe40000400000 */
[----:B------:R-:W-:Y:S02]  /*19a0*/  @!P3 FMUL R12, R12, 16777216 ;  /* 0x4b8000000c0cb820 */ /* 0x000fe40000400000 */
[----:B------:R-:W-:Y:S01]  /*19b0*/  @P0 FMUL R9, R9, 0.25 ;  /* 0x3e80000009090820 */ /* 0x000fe20000400000 */
[----:B------:R-:W-:-:S03]  /*19c0*/  FSETP.NEU.AND P0, PT, R11, RZ, PT ;  /* 0x000000ff0b00720b */ /* 0x000fc60003f0d000 */
[----:B------:R-:W2:Y:S01]  /*19d0*/  MUFU.RCP R12, R12 ;  /* 0x0000000c000c7308 */ /* 0x000ea20000001000 */
[----:B------:R-:W-:Y:S01]  /*19e0*/  @!P3 FMUL R9, R9, 16777216 ;  /* 0x4b8000000909b820 */ /* 0x000fe20000400000 */
[----:B0-----:R-:W-:-:S04]  /*19f0*/  FADD R15, R11, R14 ;  /* 0x0000000e0b0f7221 */ /* 0x001fc80000000000 */
[C---:B------:R-:W-:Y:S01]  /*1a00*/  FMUL R16, R15.reuse, 0.25 ;  /* 0x3e8000000f107820 */ /* 0x040fe20000400000 */
[----:B------:R-:W-:Y:S01]  /*1a10*/  FSETP.GEU.AND P3, PT, |R15|, 1.175494350822287508e-38, PT ;  /* 0x008000000f00780b */ /* 0x000fe20003f6e200 */
[----:B-1----:R-:W-:Y:S01]  /*1a20*/  FADD R10, R25, R10 ;  /* 0x0000000a190a7221 */ /* 0x002fe20000000000 */
[----:B--2---:R-:W-:-:S05]  /*1a30*/  FMUL R9, R12, R9 ;  /* 0x000000090c097220 */ /* 0x004fca0000400000 */
[----:B------:R-:W-:Y:S02]  /*1a40*/  FSEL R9, R9, RZ, P0 ;  /* 0x000000ff09097208 */ /* 0x000fe40000000000 */
[----:B------:R-:W-:-:S03]  /*1a50*/  FSETP.GT.AND P0, PT, |R15|, 8.50705917302346158658e+37, PT ;  /* 0x7e8000000f00780b */ /* 0x000fc60003f04200 */
[----:B------:R-:W-:Y:S01]  /*1a60*/  FFMA R3, R3, R9, R26 ;  /* 0x0000000903037223 */ /* 0x000fe2000000001a */
[----:B------:R-:W-:Y:S01]  /*1a70*/  FSEL R16, R16, R15, P0 ;  /* 0x0000000f10107208 */ /* 0x000fe20000000000 */
[----:B------:R-:W-:-:S03]  /*1a80*/  FFMA R10, R9, R13, R10 ;  /* 0x0000000d090a7223 */ /* 0x000fc6000000000a */
[----:B------:R-:W0:Y:S01]  /*1a90*/  SHFL.BFLY PT, R12, R3, 0x1, 0x1f ;  /* 0x0c201f00030c7f89 */ /* 0x000e2200000e0000 */
[----:B------:R-:W-:-:S03]  /*1aa0*/  @!P3 FMUL R16, R16, 16777216 ;  /* 0x4b8000001010b820 */ /* 0x000fc60000400000 */
[----:B------:R-:W1:Y:S01]  /*1ab0*/  SHFL.BFLY PT, R9, R10, 0x1, 0x1f ;  /* 0x0c201f000a097f89 */ /* 0x000e6200000e0000 */
[----:B------:R-:W2:Y:S01]  /*1ac0*/  MUFU.RCP R13, R16 ;  /* 0x00000010000d7308 */ /* 0x000ea20000001000 */
[----:B------:R-:W-:Y:S01]  /*1ad0*/  @P0 FMUL R14, R14, 0.25 ;  /* 0x3e8000000e0e0820 */ /* 0x000fe20000400000 */
[----:B------:R-:W-:-:S03]  /*1ae0*/  LOP3.LUT P0, RZ, R4, 0x3, RZ, 0xc0, !PT ;  /* 0x0000000304ff7812 */ /* 0x000fc6000780c0ff */
[----:B------:R-:W-:Y:S01]  /*1af0*/  @!P3 FMUL R14, R14, 16777216 ;  /* 0x4b8000000e0eb820 */ /* 0x000fe20000400000 */
[----:B------:R-:W-:Y:S02]  /*1b00*/  FSETP.NEU.AND P3, PT, R15, RZ, PT ;  /* 0x000000ff0f00720b */ /* 0x000fe40003f6d000 */
[----:B------:R-:W-:Y:S01]  /*1b10*/  ISETP.LT.AND P0, PT, R4, 0x8, !P0 ;  /* 0x000000080400780c */ /* 0x000fe20004701270 */
[----:B--2---:R-:W-:Y:S01]  /*1b20*/  FMUL R13, R13, R14 ;  /* 0x0000000e0d0d7220 */ /* 0x004fe20000400000 */
[----:B0-----:R-:W-:-:S04]  /*1b30*/  FADD R12, -R3, R12 ;  /* 0x0000000c030c7221 */ /* 0x001fc80000000100 */
[----:B------:R-:W-:-:S07]  /*1b40*/  FSEL R13, R13, RZ, P3 ;  /* 0x000000ff0d0d7208 */ /* 0x000fce0001800000 */
[----:B------:R-:W-:Y:S01]  /*1b50*/  @P0 STS [R4.X4+0x40], R15 ;  /* 0x0000400f04000388 */ /* 0x000fe20000004800 */
[----:B------:R-:W-:Y:S01]  /*1b60*/  FMUL R18, R12, R12 ;  /* 0x0000000c0c127220 */ /* 0x000fe20000400000 */
[----:B-1----:R-:W-:Y:S01]  /*1b70*/  FADD R14, R10, R9 ;  /* 0x000000090a0e7221 */ /* 0x002fe20000000000 */
[----:B------:R-:W-:Y:S02]  /*1b80*/  FFMA R3, R12, R13, R3 ;  /* 0x0000000d0c037223 */ /* 0x000fe40000000003 */
[----:B------:R-:W-:Y:S01]  /*1b90*/  FMUL R18, R11, R18 ;  /* 0x000000120b127220 */ /* 0x000fe20000400000 */
[----:B------:R-:W-:-:S03]  /*1ba0*/  IMAD.WIDE R10, R40, R41, c[0x0][0x160] ;  /* 0x00005800280a7625 */ /* 0x000fc600078e0229 */
[----:B------:R-:W-:Y:S01]  /*1bb0*/  FFMA R13, R13, R18, R14 ;  /* 0x000000120d0d7223 */ /* 0x000fe2000000000e */
[----:B------:R-:W-:Y:S04]  /*1bc0*/  @P0 STS [R4.X4], R3 ;  /* 0x0000000304000388 */ /* 0x000fe80000004800 */
[----:B------:R0:W-:Y:S04]  /*1bd0*/  @P0 STS [R4.X4+0x20], R13 ;  /* 0x0000200d04000388 */ /* 0x0001e80000004800 */
[----:B------:R-:W-:Y:S06]  /*1be0*/  BAR.SYNC.DEFER_BLOCKING 0x0 ;  /* 0x0000000000007b1d */ /* 0x000fec0000010000 */
[----:B------:R1:W2:Y:S01]  /*1bf0*/  @!P1 LDG.E.EF.128 R20, [R10.64] ;  /* 0x000000040a149981 */ /* 0x0002a2000c0e1d00 */
[----:B------:R-:W-:Y:S01]  /*1c00*/  LOP3.LUT R52, R4, 0xff, RZ, 0xc0, !PT ;  /* 0x000000ff04347812 */ /* 0x000fe200078ec0ff */
[----:B------:R-:W-:-:S02]  /*1c10*/  IMAD.MOV.U32 R51, RZ, RZ, 0x8 ;  /* 0x00000008ff337424 */ /* 0x000fc400078e00ff */
[----:B------:R-:W-:Y:S02]  /*1c20*/  IMAD.MOV.U32 R53, RZ, RZ, 0x10 ;  /* 0x00000010ff357424 */ /* 0x000fe400078e00ff */
[----:B------:R-:W-:-:S04]  /*1c30*/  IMAD.WIDE.U32 R50, R52, R51, c[0x0][0x170] ;  /* 0x00005c0034327625 */ /* 0x000fc800078e0033 */
[----:B------:R-:W-:Y:S01]  /*1c40*/  IMAD.WIDE.U32 R52, R52, R53, c[0x0][0x168] ;  /* 0x00005a0034347625 */ /* 0x000fe200078e0035 */
[----:B------:R-:W3:Y:S04]  /*1c50*/  LDG.E.EL.64 R38, [R50.64+0x1800] ;  /* 0x0018000432267981 */ /* 0x000ee8000c2e1b00 */
[----:B------:R-:W4:Y:S04]  /*1c60*/  LDG.E.EL.128 R16, [R52.64+0x3000] ;  /* 0x0030000434107981 */ /* 0x000f28000c2e1d00 */
[----:B------:R-:W5:Y:S04]  /*1c70*/  LDG.E.EL.64 R42, [R50.64] ;  /* 0x00000004322a7981 */ /* 0x000f68000c2e1b00 */
[----:B0-----:R-:W3:Y:S01]  /*1c80*/  LDG.E.EL.128 R12, [R52.64] ;  /* 0x00000004340c7981 */ /* 0x001ee2000c2e1d00 */
[----:B------:R-:W-:Y:S01]  /*1c90*/  SHF.R.U32.HI R9, RZ, 0x3, R2 ;  /* 0x00000003ff097819 */ /* 0x000fe20000011602 */
[----:B-1----:R-:W-:-:S02]  /*1ca0*/  IMAD.MOV.U32 R11, RZ, RZ, 0x39aaaaab ;  /* 0x39aaaaabff0b7424 */ /* 0x002fc400078e00ff */
[C---:B------:R-:W-:Y:S02]  /*1cb0*/  IMAD.SHL.U32 R49, R4.reuse, 0x8, RZ ;  /* 0x0000000804317824 */ /* 0x040fe400078e00ff */
[----:B------:R-:W0:Y:S01]  /*1cc0*/  LDS R10, [R9+0x20] ;  /* 0x00002000090a7984 */ /* 0x000e220000000800 */
[----:B------:R-:W-:Y:S02]  /*1cd0*/  IMAD.SHL.U32 R36, R4, 0x4, RZ ;  /* 0x0000000404247824 */ /* 0x000fe400078e00ff */
[----:B------:R-:W-:Y:S01]  /*1ce0*/  SHF.R.U32.HI R54, RZ, 0x6, R49 ;  /* 0x00000006ff367819 */ /* 0x000fe20000011631 */
[----:B------:R1:W1:Y:S01]  /*1cf0*/  LDS R3, [R9] ;  /* 0x0000000009037984 */ /* 0x0002620000000800 */
[----:B------:R-:W-:Y:S02]  /*1d00*/  LOP3.LUT R49, R49, 0x7f8, RZ, 0xc0, !PT ;  /* 0x000007f831317812 */ /* 0x000fe400078ec0ff */
[----:B------:R-:W-:Y:S02]  /*1d10*/  LOP3.LUT R54, R54, 0x10, RZ, 0xc0, !PT ;  /* 0x0000001036367812 */ /* 0x000fe400078ec0ff */
[----:B------:R-:W-:Y:S01]  /*1d20*/  LOP3.LUT R36, R36, 0x3fc, RZ, 0xc0, !PT ;  /* 0x000003fc24247812 */ /* 0x000fe200078ec0ff */
[----:B0-----:R-:W-:Y:S01]  /*1d30*/  FFMA R24, R10, R11, 9.9999999747524270788e-07 ;  /* 0x358637bd0a187423 */ /* 0x001fe2000000000b */
[----:B------:R-:W-:-:S02]  /*1d40*/  IMAD.SHL.U32 R11, R49, 0x4, RZ ;  /* 0x00000004310b7824 */ /* 0x000fc400078e00ff */
[----:B------:R-:W-:Y:S01]  /*1d50*/  IMAD R49, R49, 0x2, R54 ;  /* 0x0000000231317824 */ /* 0x000fe200078e0236 */
[----:B-1----:R-:W0:Y:S02]  /*1d60*/  MUFU.RSQ R9, R24 ;  /* 0x0000001800097308 */ /* 0x002e240000001400 */
[C---:B------:R-:W-:Y:S01]  /*1d70*/  LOP3.LUT R10, R54.reuse, R11, RZ, 0xfc, !PT ;  /* 0x0000000b360a7212 */ /* 0x040fe200078efcff */
[----:B------:R-:W-:Y:S01]  /*1d80*/  IMAD.IADD R11, R54, 0x1, R11 ;  /* 0x00000001360b7824 */ /* 0x000fe200078e020b */
[----:B------:R-:W-:Y:S01]  /*1d90*/  BAR.SYNC.DEFER_BLOCKING 0x0 ;  /* 0x0000000000007b1d */ /* 0x000fe20000010000 */
[C---:B--2---:R-:W-:Y:S01]  /*1da0*/  PRMT R25, R20.reuse, 0x7632, R25 ;  /* 0x0000763214197816 */ /* 0x044fe20000000019 */
[----:B------:R-:W-:Y:S01]  /*1db0*/  IMAD.U32 R26, R20, 0x10000, RZ ;  /* 0x00010000141a7824 */ /* 0x000fe200078e00ff */
[C---:B------:R-:W-:Y:S01]  /*1dc0*/  PRMT R20, R21.reuse, 0x7632, R20 ;  /* 0x0000763215147816 */ /* 0x040fe20000000014 */
[----:B------:R-:W-:Y:S01]  /*1dd0*/  IMAD.U32 R30, R21, 0x10000, RZ ;  /* 0x00010000151e7824 */ /* 0x000fe200078e00ff */
[C---:B------:R-:W-:Y:S01]  /*1de0*/  PRMT R21, R22.reuse, 0x7632, R21 ;  /* 0x0000763216157816 */ /* 0x040fe20000000015 */
[----:B------:R-:W-:Y:S01]  /*1df0*/  IMAD.U32 R32, R22, 0x10000, RZ ;  /* 0x0001000016207824 */ /* 0x000fe200078e00ff */
[C---:B------:R-:W-:Y:S01]  /*1e00*/  PRMT R22, R23.reuse, 0x7632, R22 ;  /* 0x0000763217167816 */ /* 0x040fe20000000016 */
[----:B------:R-:W-:Y:S01]  /*1e10*/  IMAD.U32 R34, R23, 0x10000, RZ ;  /* 0x0001000017227824 */ /* 0x000fe200078e00ff */
[----:B------:R-:W-:Y:S01]  /*1e20*/  FADD R44, -R3, R26 ;  /* 0x0000001a032c7221 */ /* 0x000fe20000000100 */
[----:B------:R-:W-:Y:S01]  /*1e30*/  IMAD.U32 R28, R25, 0x10000, RZ ;  /* 0x00010000191c7824 */ /* 0x000fe200078e00ff */
[C---:B------:R-:W-:Y:S01]  /*1e40*/  FADD R46, -R3.reuse, R32 ;  /* 0x00000020032e7221 */ /* 0x040fe20000000100 */
[----:B------:R-:W-:Y:S01]  /*1e50*/  IMAD.U32 R20, R20, 0x10000, RZ ;  /* 0x0001000014147824 */ /* 0x000fe200078e00ff */
[----:B------:R-:W-:Y:S01]  /*1e60*/  FADD R30, -R3, R30 ;  /* 0x0000001e031e7221 */ /* 0x000fe20000000100 */
[----:B------:R-:W-:Y:S01]  /*1e70*/  IMAD.U32 R26, R21, 0x10000, RZ ;  /* 0x00010000151a7824 */ /* 0x000fe200078e00ff */
[C---:B------:R-:W-:Y:S01]  /*1e80*/  FADD R48, -R3.reuse, R34 ;  /* 0x0000002203307221 */ /* 0x040fe20000000100 */
[----:B------:R-:W-:Y:S01]  /*1e90*/  IMAD.U32 R22, R22, 0x10000, RZ ;  /* 0x0001000016167824 */ /* 0x000fe200078e00ff */
[C---:B------:R-:W-:Y:S01]  /*1ea0*/  FADD R28, -R3.reuse, R28 ;  /* 0x0000001c031c7221 */ /* 0x040fe20000000100 */
[C---:B------:R-:W-:Y:S01]  /*1eb0*/  FADD R32, -R3.reuse, R20 ;  /* 0x0000001403207221 */ /* 0x040fe20000000100 */
[C---:B------:R-:W-:Y:S01]  /*1ec0*/  FADD R34, -R3.reuse, R26 ;  /* 0x0000001a03227221 */ /* 0x040fe20000000100 */
[----:B------:R-:W-:Y:S01]  /*1ed0*/  FADD R58, -R3, R22 ;  /* 0x00000016033a7221 */ /* 0x000fe20000000100 */
[C---:B0-----:R-:W-:Y:S01]  /*1ee0*/  FMUL R20, R9.reuse, R44 ;  /* 0x0000002c09147220 */ /* 0x041fe20000400000 */
[C---:B------:R-:W-:Y:S01]  /*1ef0*/  FMUL R22, R9.reuse, R30 ;  /* 0x0000001e09167220 */ /* 0x040fe20000400000 */
[C---:B------:R-:W-:Y:S01]  /*1f00*/  FMUL R21, R9.reuse, R28 ;  /* 0x0000001c09157220 */ /* 0x040fe20000400000 */
[C---:B------:R-:W-:Y:S01]  /*1f10*/  FMUL R23, R9.reuse, R32 ;  /* 0x0000002009177220 */ /* 0x040fe20000400000 */
[C---:B------:R-:W-:Y:S01]  /*1f20*/  FMUL R24, R9.reuse, R46 ;  /* 0x0000002e09187220 */ /* 0x040fe20000400000 */
[C---:B------:R-:W-:Y:S01]  /*1f30*/  FMUL R26, R9.reuse, R48 ;  /* 0x00000030091a7220 */ /* 0x040fe20000400000 */
[C---:B------:R-:W-:Y:S01]  /*1f40*/  FMUL R25, R9.reuse, R34 ;  /* 0x0000002209197220 */ /* 0x040fe20000400000 */
[----:B------:R-:W-:Y:S01]  /*1f50*/  FMUL R27, R9, R58 ;  /* 0x0000003a091b7220 */ /* 0x000fe20000400000 */
[----:B------:R0:W-:Y:S01]  /*1f60*/  STS.128 [R10], R20 ;  /* 0x000000140a007388 */ /* 0x0001e20000000c00 */
[C---:B---3--:R-:W-:Y:S01]  /*1f70*/  IMAD.U32 R45, R38.reuse, 0x10000, RZ ;  /* 0x00010000262d7824 */ /* 0x048fe200078e00ff */
[C---:B------:R-:W-:Y:S01]  /*1f80*/  PRMT R37, R39.reuse, 0x7632, R37 ;  /* 0x0000763227257816 */ /* 0x040fe20000000025 */
[----:B------:R-:W-:Y:S01]  /*1f90*/  IMAD.U32 R39, R39, 0x10000, RZ ;  /* 0x0001000027277824 */ /* 0x000fe200078e00ff */
[----:B------:R-:W-:Y:S01]  /*1fa0*/  STS.128 [R11+0x10], R24 ;  /* 0x000010180b007388 */ /* 0x000fe20000000c00 */
[----:B------:R-:W-:Y:S01]  /*1fb0*/  PRMT R38, R38, 0x7632, R38 ;  /* 0x0000763226267816 */ /* 0x000fe20000000026 */
[----:B----4-:R-:W-:Y:S01]  /*1fc0*/  FADD R45, R16, R45 ;  /* 0x0000002d102d7221 */ /* 0x010fe20000000000 */
[----:B-----5:R-:W-:Y:S01]  /*1fd0*/  PRMT R16, R43, 0x7632, R16 ;  /* 0x000076322b107816 */ /* 0x020fe20000000010 */
[----:B------:R-:W-:Y:S01]  /*1fe0*/  BAR.SYNC.DEFER_BLOCKING 0x0 ;  /* 0x0000000000007b1d */ /* 0x000fe20000010000 */
[----:B------:R-:W-:Y:S01]  /*1ff0*/  IMAD.U32 R44, R37, 0x10000, RZ ;  /* 0x00010000252c7824 */ /* 0x000fe200078e00ff */
[----:B------:R-:W-:Y:S01]  /*2000*/  FADD R18, R18, R39 ;  /* 0x0000002712127221 */ /* 0x000fe20000000000 */
[----:B------:R-:W-:Y:S01]  /*2010*/  IMAD.U32 R38, R38, 0x10000, RZ ;  /* 0x0001000026267824 */ /* 0x000fe200078e00ff */
[----:B------:R-:W-:Y:S01]  /*2020*/  FADD R45, R45, 1 ;  /* 0x3f8000002d2d7421 */ /* 0x000fe20000000000 */
[----:B------:R-:W-:Y:S01]  /*2030*/  FADD R19, R19, R44 ;  /* 0x0000002c13137221 */ /* 0x000fe20000000000 */
[----:B------:R-:W-:Y:S01]  /*2040*/  IMAD.U32 R43, R43, 0x10000, RZ ;  /* 0x000100002b2b7824 */ /* 0x000fe200078e00ff */
[----:B------:R-:W-:Y:S01]  /*2050*/  FADD R17, R17, R38 ;  /* 0x0000002611117221 */ /* 0x000fe20000000000 */
[C---:B0-----:R-:W-:Y:S01]  /*2060*/  PRMT R20, R42.reuse, 0x7632, R20 ;  /* 0x000076322a147816 */ /* 0x041fe20000000014 */
[----:B------:R-:W-:Y:S01]  /*2070*/  IMAD.U32 R21, R42, 0x10000, RZ ;  /* 0x000100002a157824 */ /* 0x000fe200078e00ff */
[----:B------:R-:W-:Y:S01]  /*2080*/  FADD R14, R14, R43 ;  /* 0x0000002b0e0e7221 */ /* 0x000fe20000000000 */
[----:B------:R-:W-:Y:S01]  /*2090*/  IMAD.U32 R16, R16, 0x10000, RZ ;  /* 0x0001000010107824 */ /* 0x000fe200078e00ff */
[----:B------:R-:W-:Y:S01]  /*20a0*/  FADD R48, R19, 1 ;  /* 0x3f80000013307421 */ /* 0x000fe20000000000 */
[----:B------:R-:W-:Y:S01]  /*20b0*/  IMAD.U32 R20, R20, 0x10000, RZ ;  /* 0x0001000014147824 */ /* 0x000fe200078e00ff */
[----:B------:R-:W-:Y:S01]  /*20c0*/  FADD R12, R12, R21 ;  /* 0x000000150c0c7221 */ /* 0x000fe20000000000 */
[----:B------:R-:W-:Y:S01]  /*20d0*/  FADD R15, R15, R16 ;  /* 0x000000100f0f7221 */ /* 0x000fe20000000000 */
[----:B------:R-:W-:Y:S01]  /*20e0*/  FADD R47, R18, 1 ;  /* 0x3f800000122f7421 */ /* 0x000fe20000000000 */
[----:B------:R-:W-:Y:S01]  /*20f0*/  FADD R13, R13, R20 ;  /* 0x000000140d0d7221 */ /* 0x000fe20000000000 */
[----:B------:R-:W-:Y:S01]  /*2100*/  FADD R46, R17, 1 ;  /* 0x3f800000112e7421 */ /* 0x000fe20000000000 */
[----:B------:R-:W-:Y:S01]  /*2110*/  IMAD.SHL.U32 R16, R36, 0x2, RZ ;  /* 0x0000000224107824 */ /* 0x000fe200078e00ff */
[----:B------:R-:W-:Y:S01]  /*2120*/  CS2R R20, SRZ ;  /* 0x0000000000147805 */ /* 0x000fe2000001ff00 */
[----:B------:R-:W-:Y:S01]  /*2130*/  CS2R R22, SRZ ;  /* 0x0000000000167805 */ /* 0x000fe2000001ff00 */
[----:B------:R-:W0:Y:S04]  /*2140*/  LDS.128 R28, [R36.X4] ;  /* 0x00000000241c7984 */ /* 0x000e280000004c00 */
[----:B------:R-:W1:Y:S01]  /*2150*/  LDS.128 R32, [R36.X4+0x1010] ;  /* 0x0010100024207984 */ /* 0x000e620000004c00 */
[----:B0-----:R-:W-:Y:S01]  /*2160*/  FFMA R37, R31, R48, R15 ;  /* 0x000000301f257223 */ /* 0x001fe2000000000f */
[----:B------:R-:W-:Y:S01]  /*2170*/  FFMA R38, R30, R47, R14 ;  /* 0x0000002f1e267223 */ /* 0x000fe2000000000e */
[--C-:B------:R-:W-:Y:S01]  /*2180*/  FFMA R39, R28, R45, R12.reuse ;  /* 0x0000002d1c277223 */ /* 0x100fe2000000000c */
[--C-:B------:R-:W-:Y:S01]  /*2190*/  FFMA R44, R29, R46, R13.reuse ;  /* 0x0000002e1d2c7223 */ /* 0x100fe2000000000d */
[----:B-1----:R-:W-:Y:S01]  /*21a0*/  FFMA R45, R45, R32, R12 ;  /* 0x000000202d2d7223 */ /* 0x002fe2000000000c */
[----:B------:R-:W-:Y:S01]  /*21b0*/  FFMA R46, R46, R33, R13 ;  /* 0x000000212e2e7223 */ /* 0x000fe2000000000d */
[----:B------:R-:W-:Y:S01]  /*21c0*/  FFMA R47, R47, R34, R14 ;  /* 0x000000222f2f7223 */ /* 0x000fe2000000000e */
[----:B------:R-:W-:Y:S01]  /*21d0*/  FFMA R48, R48, R35, R15 ;  /* 0x0000002330307223 */ /* 0x000fe2000000000f */
[----:B------:R-:W-:Y:S01]  /*21e0*/  F2FP.BF16.PACK_AB R12, R44, R39 ;  /* 0x000000272c0c723e */ /* 0x000fe200000010ff */
[----:B------:R-:W-:Y:S01]  /*21f0*/  IMAD.WIDE R28, R40, R41, c[0x0][0x178] ;  /* 0x00005e00281c7625 */ /* 0x000fe200078e0229 */
[----:B------:R-:W-:Y:S01]  /*2200*/  F2FP.BF16.PACK_AB R13, R37, R38 ;  /* 0x00000026250d723e */ /* 0x000fe200000010ff */
[----:B------:R-:W-:Y:S01]  /*2210*/  BAR.SYNC.DEFER_BLOCKING 0x0 ;  /* 0x0000000000007b1d */ /* 0x000fe20000010000 */
[----:B------:R-:W-:-:S02]  /*2220*/  F2FP.BF16.PACK_AB R14, R46, R45 ;  /* 0x0000002d2e0e723e */ /* 0x000fc400000010ff */
[----:B------:R-:W-:-:S03]  /*2230*/  F2FP.BF16.PACK_AB R15, R48, R47 ;  /* 0x0000002f300f723e */ /* 0x000fc600000010ff */
[----:B------:R-:W-:Y:S04]  /*2240*/  STS.64 [R16], R12 ;  /* 0x0000000c10007388 */ /* 0x000fe80000000a00 */
[----:B------:R-:W-:Y:S04]  /*2250*/  STS.64 [R16+0x810], R14 ;  /* 0x0008100e10007388 */ /* 0x000fe80000000a00 */
[----:B------:R-:W-:Y:S06]  /*2260*/  BAR.SYNC.DEFER_BLOCKING 0x0 ;  /* 0x0000000000007b1d */ /* 0x000fec0000010000 */
[----:B------:R-:W0:Y:S04]  /*2270*/  LDS.128 R24, [R49] ;  /* 0x0000000031187984 */ /* 0x000e280000000c00 */
[----:B0-----:R0:W-:Y:S04]  /*2280*/  @!P1 STG.E.128 [R28.64], R24 ;  /* 0x000000181c009986 */ /* 0x0011e8000c101d04 */
[----:B------:R-:W2:Y:S04]  /*2290*/  @!P1 LDG.E.EF.128 R20, [R56.64] ;  /* 0x0000000438149981 */ /* 0x000ea8000c0e1d00 */
[----:B------:R-:W3:Y:S04]  /*22a0*/  LDG.E.EL.64 R40, [R50.64+0x2000] ;  /* 0x0020000432287981 */ /* 0x000ee8000c2e1b00 */
[----:B------:R1:W4:Y:S04]  /*22b0*/  LDG.E.EL.128 R12, [R52.64+0x4000] ;  /* 0x00400004340c7981 */ /* 0x000328000c2e1d00 */
[----:B------:R-:W5:Y:S04]  /*22c0*/  LDG.E.EL.64 R42, [R50.64+0x800] ;  /* 0x00080004322a7981 */ /* 0x000f68000c2e1b00 */
[----:B------:R1:W3:Y:S01]  /*22d0*/  LDG.E.EL.128 R16, [R52.64+0x1000] ;  /* 0x0010000434107981 */ /* 0x0002e2000c2e1d00 */
[----:B0-----:R-:W-:-:S03]  /*22e0*/  IMAD.SHL.U32 R28, R4, 0x4, RZ ;  /* 0x00000004041c7824 */ /* 0x001fc600078e00ff */
        /* <DEDUP_REMOVED lines=9> */
[C---:B------:R-:W-:Y:S01]  /*2380*/  FADD R32, -R3.reuse, R32 ;  /* 0x0000002003207221 */ /* 0x040fe20000000100 */
[----:B------:R-:W-:Y:S01]  /*2390*/  IMAD.U32 R30, R30, 0x10000, RZ ;  /* 0x000100001e1e7824 */ /* 0x000fe200078e00ff */
[C---:B------:R-:W-:Y:S01]  /*23a0*/  FADD R34, -R3.reuse, R34 ;  /* 0x0000002203227221 */ /* 0x040fe20000000100 */
[----:B------:R-:W-:Y:S01]  /*23b0*/  IMAD.U32 R20, R20, 0x10000, RZ ;  /* 0x0001000014147824 */ /* 0x000fe200078e00ff */
[----:B------:R-:W-:Y:S01]  /*23c0*/  FADD R56, -R3, R54 ;  /* 0x0000003603387221 */ /* 0x000fe20000000100 */
[----:B------:R-:W-:Y:S01]  /*23d0*/  IMAD.U32 R26, R21, 0x10000, RZ ;  /* 0x00010000151a7824 */ /* 0x000fe200078e00ff */
[C---:B------:R-:W-:Y:S01]  /*23e0*/  FADD R30, -R3.reuse, R30 ;  /* 0x0000001e031e7221 */ /* 0x040fe20000000100 */
[----:B------:R-:W-:Y:S01]  /*23f0*/  IMAD.U32 R22, R22, 0x10000, RZ ;  /* 0x0001000016167824 */ /* 0x000fe200078e00ff */
[C---:B-1----:R-:W-:Y:S01]  /*2400*/  FADD R52, -R3.reuse, R20 ;  /* 0x0000001403347221 */ /* 0x042fe20000000100 */
[C---:B------:R-:W-:Y:S01]  /*2410*/  FADD R24, -R3.reuse, R24 ;  /* 0x0000001803187221 */ /* 0x040fe20000000100 */
[C---:B------:R-:W-:Y:S01]  /*2420*/  FADD R54, -R3.reuse, R26 ;  /* 0x0000001a03367221 */ /* 0x040fe20000000100 */
[----:B------:R-:W-:Y:S01]  /*2430*/  FADD R58, -R3, R22 ;  /* 0x00000016033a7221 */ /* 0x000fe20000000100 */
[C---:B------:R-:W-:Y:S01]  /*2440*/  FMUL R20, R9.reuse, R32 ;  /* 0x0000002009147220 */ /* 0x040fe20000400000 */
        /* <DEDUP_REMOVED lines=8> */
[----:B------:R-:W-:Y:S01]  /*24d0*/  LOP3.LUT R32, R28, 0x3fc, RZ, 0xc0, !PT ;  /* 0x000003fc1c207812 */ /* 0x000fe200078ec0ff */
[C---:B---3--:R-:W-:Y:S01]  /*24e0*/  IMAD.U32 R53, R40.reuse, 0x10000, RZ ;  /* 0x0001000028357824 */ /* 0x048fe200078e00ff */
[----:B------:R-:W-:Y:S01]  /*24f0*/  PRMT R52, R41, 0x7632, R52 ;  /* 0x0000763229347816 */ /* 0x000fe20000000034 */
[----:B------:R-:W-:Y:S01]  /*2500*/  STS.128 [R11+0x10], R24 ;  /* 0x000010180b007388 */ /* 0x000fe20000000c00 */
[----:B------:R-:W-:Y:S01]  /*2510*/  PRMT R40, R40, 0x7632, R40 ;  /* 0x0000763228287816 */ /* 0x000fe20000000028 */
[----:B----4-:R-:W-:Y:S01]  /*2520*/  FADD R53, R12, R53 ;  /* 0x000000350c357221 */ /* 0x010fe20000000000 */
[----:B-----5:R-:W-:Y:S01]  /*2530*/  PRMT R12, R43, 0x7632, R12 ;  /* 0x000076322b0c7816 */ /* 0x020fe2000000000c */
[----:B------:R-:W-:Y:S01]  /*2540*/  BAR.SYNC.DEFER_BLOCKING 0x0 ;  /* 0x0000000000007b1d */ /* 0x000fe20000010000 */
[----:B------:R-:W-:Y:S01]  /*2550*/  IMAD.U32 R41, R41, 0x10000, RZ ;  /* 0x0001000029297824 */ /* 0x000fe200078e00ff */
[----:B------:R-:W-:Y:S01]  /*2560*/  FADD R53, R53, 1 ;  /* 0x3f80000035357421 */ /* 0x000fe20000000000 */
[----:B------:R-:W-:-:S02]  /*2570*/  IMAD.U32 R52, R52, 0x10000, RZ ;  /* 0x0001000034347824 */ /* 0x000fc400078e00ff */
[----:B------:R-:W-:Y:S01]  /*2580*/  IMAD.U32 R40, R40, 0x10000, RZ ;  /* 0x0001000028287824 */ /* 0x000fe200078e00ff */
[----:B------:R-:W-:Y:S01]  /*2590*/  FADD R14, R14, R41 ;  /* 0x000000290e0e7221 */ /* 0x000fe20000000000 */
[----:B------:R-:W-:Y:S01]  /*25a0*/  IMAD.U32 R43, R43, 0x10000, RZ ;  /* 0x000100002b2b7824 */ /* 0x000fe200078e00ff */
[----:B0-----:R-:W-:Y:S01]  /*25b0*/  PRMT R20, R42, 0x7632, R20 ;  /* 0x000076322a147816 */ /* 0x001fe20000000014 */
[----:B------:R-:W-:Y:S01]  /*25c0*/  IMAD.U32 R12, R12, 0x10000, RZ ;  /* 0x000100000c0c7824 */ /* 0x000fe200078e00ff */
[----:B------:R-:W-:Y:S01]  /*25d0*/  FADD R15, R15, R52 ;  /* 0x000000340f0f7221 */ /* 0x000fe20000000000 */
[----:B------:R-:W-:Y:S01]  /*25e0*/  IMAD.U32 R21, R42, 0x10000, RZ ;  /* 0x000100002a157824 */ /* 0x000fe200078e00ff */
[----:B------:R-:W-:Y:S01]  /*25f0*/  FADD R40, R13, R40 ;  /* 0x000000280d287221 */ /* 0x000fe20000000000 */
[----:B------:R-:W-:Y:S01]  /*2600*/  IMAD.U32 R20, R20, 0x10000, RZ ;  /* 0x0001000014147824 */ /* 0x000fe200078e00ff */
[----:B------:R-:W-:Y:S01]  /*2610*/  FADD R18, R18, R43 ;  /* 0x0000002b12127221 */ /* 0x000fe20000000000 */
[----:B------:R-:W-:Y:S01]  /*2620*/  FADD R19, R19, R12 ;  /* 0x0000000c13137221 */ /* 0x000fe20000000000 */
[----:B------:R-:W-:Y:S01]  /*2630*/  FADD R13, R14, 1 ;  /* 0x3f8000000e0d7421 */ /* 0x000fe20000000000 */
[----:B------:R-:W-:Y:S01]  /*2640*/  FADD R17, R17, R20 ;  /* 0x0000001411117221 */ /* 0x000fe20000000000 */
[----:B------:R-:W-:Y:S01]  /*2650*/  IMAD.SHL.U32 R20, R4, 0x4, RZ ;  /* 0x0000000404147824 */ /* 0x000fe200078e00ff */
[----:B------:R-:W-:Y:S01]  /*2660*/  FADD R16, R16, R21 ;  /* 0x0000001510107221 */ /* 0x000fe20000000000 */
[----:B------:R-:W-:Y:S01]  /*2670*/  FADD R12, R15, 1 ;  /* 0x3f8000000f0c7421 */ /* 0x000fe20000000000 */
[----:B------:R-:W-:Y:S01]  /*2680*/  FADD R40, R40, 1 ;  /* 0x3f80000028287421 */ /* 0x000fe20000000000 */
[----:B------:R-:W-:Y:S01]  /*2690*/  IADD3 R23, R8, 0x400, RZ ;  /* 0x0000040008177810 */ /* 0x000fe20007ffe0ff */
[----:B------:R-:W0:Y:S04]  /*26a0*/  LDS.128 R28, [R36.X4] ;  /* 0x00000000241c7984 */ /* 0x000e280000004c00 */
[----:B------:R-:W1:Y:S01]  /*26b0*/  LDS.128 R32, [R32.X4+0x1010] ;  /* 0x0010100020207984 */ /* 0x000e620000004c00 */
[----:B0-----:R-:W-:Y:S01]  /*26c0*/  FFMA R43, R30, R13, R18 ;  /* 0x0000000d1e2b7223 */ /* 0x001fe20000000012 */
[----:B------:R-:W-:Y:S01]  /*26d0*/  FFMA R24, R31, R12, R19 ;  /* 0x0000000c1f187223 */ /* 0x000fe20000000013 */
[--C-:B------:R-:W-:Y:S01]  /*26e0*/  FFMA R25, R28, R53, R16.reuse ;  /* 0x000000351c197223 */ /* 0x100fe20000000010 */
[----:B------:R-:W-:Y:S01]  /*26f0*/  FFMA R26, R29, R40, R17 ;  /* 0x000000281d1a7223 */ /* 0x000fe20000000011 */
[----:B-1----:R-:W-:Y:S01]  /*2700*/  FFMA R32, R53, R32, R16 ;  /* 0x0000002035207223 */ /* 0x002fe20000000010 */
[----:B------:R-:W-:Y:S01]  /*2710*/  LOP3.LUT R30, R20, 0x3fc, RZ, 0xc0, !PT ;  /* 0x000003fc141e7812 */ /* 0x000fe200078ec0ff */
[----:B------:R-:W-:Y:S01]  /*2720*/  FFMA R34, R13, R34, R18 ;  /* 0x000000220d227223 */ /* 0x000fe20000000012 */
[----:B------:R-:W-:Y:S01]  /*2730*/  FFMA R35, R12, R35, R19 ;  /* 0x000000230c237223 */ /* 0x000fe20000000013 */
[----:B------:R-:W-:Y:S01]  /*2740*/  BAR.SYNC.DEFER_BLOCKING 0x0 ;  /* 0x0000000000007b1d */ /* 0x000fe20000010000 */
[----:B------:R-:W-:Y:S01]  /*2750*/  FFMA R27, R40, R33, R17 ;  /* 0x00000021281b7223 */ /* 0x000fe20000000011 */
[----:B------:R-:W-:Y:S01]  /*2760*/  IMAD.SHL.U32 R29, R30, 0x2, RZ ;  /* 0x000000021e1d7824 */ /* 0x000fe200078e00ff */
[----:B------:R-:W-:Y:S01]  /*2770*/  F2FP.BF16.PACK_AB R21, R24, R43 ;  /* 0x0000002b1815723e */ /* 0x000fe200000010ff */
[----:B------:R-:W-:Y:S01]  /*2780*/  IMAD.MOV.U32 R28, RZ, RZ, 0x2 ;  /* 0x00000002ff1c7424 */ /* 0x000fe200078e00ff */
[----:B------:R-:W-:Y:S01]  /*2790*/  F2FP.BF16.PACK_AB R20, R26, R25 ;  /* 0x000000191a14723e */ /* 0x000fe200000010ff */
[----:B------:R-:W-:Y:S01]  /*27a0*/  CS2R R16, SRZ ;  /* 0x0000000000107805 */ /* 0x000fe2000001ff00 */
[----:B------:R-:W-:Y:S01]  /*27b0*/  F2FP.BF16.PACK_AB R41, R35, R34 ;  /* 0x000000222329723e */ /* 0x000fe200000010ff */
[----:B------:R-:W-:Y:S01]  /*27c0*/  CS2R R18, SRZ ;  /* 0x0000000000127805 */ /* 0x000fe2000001ff00 */
[----:B------:R-:W-:Y:S01]  /*27d0*/  F2FP.BF16.PACK_AB R40, R27, R32 ;  /* 0x000000201b28723e */ /* 0x000fe200000010ff */
[-C--:B------:R-:W-:Y:S01]  /*27e0*/  IMAD.WIDE R22, R23, R28.reuse, c[0x0][0x178] ;  /* 0x00005e0017167625 */ /* 0x080fe200078e021c */
[----:B------:R-:W-:Y:S01]  /*27f0*/  IADD3 R31, R8, 0x800, RZ ;  /* 0x00000800081f7810 */ /* 0x000fe20007ffe0ff */
[----:B------:R0:W-:Y:S04]  /*2800*/  STS.64 [R29], R20 ;  /* 0x000000141d007388 */ /* 0x0001e80000000a00 */
[----:B------:R-:W-:Y:S04]  /*2810*/  STS.64 [R29+0x810], R40 ;  /* 0x000810281d007388 */ /* 0x000fe80000000a00 */
[----:B------:R-:W-:Y:S01]  /*2820*/  BAR.SYNC.DEFER_BLOCKING 0x0 ;  /* 0x0000000000007b1d */ /* 0x000fe20000010000 */
[----:B0-----:R-:W-:-:S05]  /*2830*/  IMAD.WIDE R20, R31, R28, c[0x0][0x160] ;  /* 0x000058001f147625 */ /* 0x001fca00078e021c */
[----:B------:R-:W0:Y:S04]  /*2840*/  LDS.128 R12, [R49] ;  /* 0x00000000310c7984 */ /* 0x000e280000000c00 */
[----:B0-----:R0:W-:Y:S04]  /*2850*/  @!P1 STG.E.128 [R22.64], R12 ;  /* 0x0000000c16009986 */ /* 0x0011e8000c101d04 */
[----:B------:R-:W2:Y:S01]  /*2860*/  @!P1 LDG.E.EF.128 R16, [R20.64] ;  /* 0x0000000414109981 */ /* 0x000ea2000c0e1d00 */
[----:B------:R-:W-:Y:S01]  /*2870*/  FSETP.GT.AND P3, PT, R38, +INF , PT ;  /* 0x7f8000002600780b */ /* 0x000fe20003f64000 */
[----:B------:R-:W-:Y:S01]  /*2880*/  IMAD.MOV.U32 R41, RZ, RZ, 0x10 ;  /* 0x00000010ff297424 */ /* 0x000fe200078e00ff */
[----:B------:R-:W-:-:S02]  /*2890*/  ISETP.GE.AND P0, PT, R5, 0x1010, PT ;  /* 0x000010100500780c */ /* 0x000fc40003f06270 */
[----:B------:R-:W-:Y:S02]  /*28a0*/  FSEL R33, R38, +INF , !P3 ;  /* 0x7f80000026217808 */ /* 0x000fe40005800000 */
[----:B------:R-:W-:Y:S02]  /*28b0*/  FSETP.GT.AND P3, PT, R37, +INF , PT ;  /* 0x7f8000002500780b */ /* 0x000fe40003f64000 */
[----:B------:R-:W-:Y:S02]  /*28c0*/  FSEL R33, R33, +INF , !P0 ;  /* 0x7f80000021217808 */ /* 0x000fe40004000000 */
[----:B------:R-:W-:Y:S02]  /*28d0*/  FSEL R8, R37, +INF , !P3 ;  /* 0x7f80000025087808 */ /* 0x000fe40005800000 */
[----:B------:R-:W-:Y:S02]  /*28e0*/  FSETP.GEU.AND P4, PT, R33, R43, PT ;  /* 0x0000002b2100720b */ /* 0x000fe40003f8e000 */
[----:B------:R-:W-:-:S02]  /*28f0*/  FSEL R8, R8, +INF , !P0 ;  /* 0x7f80000008087808 */ /* 0x000fc40004000000 */
[C---:B------:R-:W-:Y:S02]  /*2900*/  FSETP.NAN.AND P3, PT, R33.reuse, R33, PT ;  /* 0x000000212100720b */ /* 0x040fe40003f68000 */
[C---:B0-----:R-:W-:Y:S02]  /*2910*/  FSEL R12, R33.reuse, R43, !P4 ;  /* 0x0000002b210c7208 */ /* 0x041fe40006000000 */
[----:B------:R-:W-:Y:S02]  /*2920*/  FSETP.GEU.AND P4, PT, R8, R24, PT ;  /* 0x000000180800720b */ /* 0x000fe40003f8e000 */
[----:B------:R-:W-:Y:S02]  /*2930*/  @!P0 FSEL R33, R33, R12, P3 ;  /* 0x0000000c21218208 */ /* 0x000fe40001800000 */
[----:B------:R-:W-:Y:S02]  /*2940*/  FSETP.GT.AND P3, PT, R44, +INF , PT ;  /* 0x7f8000002c00780b */ /* 0x000fe40003f64000 */
[----:B------:R-:W-:-:S02]  /*2950*/  FSEL R13, R8, R24, !P4 ;  /* 0x00000018080d7208 */ /* 0x000fc40006000000 */
[C---:B------:R-:W-:Y:S02]  /*2960*/  FSETP.GT.AND P4, PT, R39.reuse, +INF , PT ;  /* 0x7f8000002700780b */ /* 0x040fe40003f84000 */
[----:B------:R-:W-:Y:S02]  /*2970*/  FSEL R53, R44, +INF , !P3 ;  /* 0x7f8000002c357808 */ /* 0x000fe40005800000 */
[----:B------:R-:W-:Y:S02]  /*2980*/  FSEL R52, R39, +INF , !P4 ;  /* 0x7f80000027347808 */ /* 0x000fe40006000000 */
[----:B------:R-:W-:Y:S02]  /*2990*/  FSETP.GEU.AND P4, PT, R38, -INF , PT ;  /* 0xff8000002600780b */ /* 0x000fe40003f8e000 */
[----:B------:R-:W-:Y:S02]  /*29a0*/  FSETP.GEU.AND P3, PT, R37, -INF , PT ;  /* 0xff8000002500780b */ /* 0x000fe40003f6e000 */
[----:B------:R-:W-:-:S02]  /*29b0*/  FSEL R53, R53, +INF , !P0 ;  /* 0x7f80000035357808 */ /* 0x000fc40004000000 */
[----:B------:R-:W-:Y:S02]  /*29c0*/  FSETP.NAN.AND P5, PT, R8, R8, PT ;  /* 0x000000080800720b */ /* 0x000fe40003fa8000 */
[----:B------:R-:W-:Y:S02]  /*29d0*/  FSEL R52, R52, +INF , !P0 ;  /* 0x7f80000034347808 */ /* 0x000fe40004000000 */
[----:B------:R-:W-:Y:S02]  /*29e0*/  FSEL R38, R38, -INF , P4 ;  /* 0xff80000026267808 */ /* 0x000fe40002000000 */
[----:B------:R-:W-:Y:S02]  /*29f0*/  FSEL R37, R37, -INF , P3 ;  /* 0xff80000025257808 */ /* 0x000fe40001800000 */
[----:B------:R-:W-:Y:S02]  /*2a00*/  FSETP.GEU.AND P4, PT, R53, R26, PT ;  /* 0x0000001a3500720b */ /* 0x000fe40003f8e000 */
[----:B------:R-:W-:-:S02]  /*2a10*/  @!P0 FSEL R8, R8, R13, P5 ;  /* 0x0000000d08088208 */ /* 0x000fc40002800000 */
[C---:B------:R-:W-:Y:S02]  /*2a20*/  FSETP.GEU.AND P5, PT, R52.reuse, R25, PT ;  /* 0x000000193400720b */ /* 0x040fe40003fae000 */
[----:B------:R-:W-:Y:S02]  /*2a30*/  FSEL R55, R37, -INF , !P0 ;  /* 0xff80000025377808 */ /* 0x000fe40004000000 */
[C---:B------:R-:W-:Y:S02]  /*2a40*/  FSETP.NAN.AND P3, PT, R53.reuse, R53, PT ;  /* 0x000000353500720b */ /* 0x040fe40003f68000 */
[----:B------:R-:W-:Y:S02]  /*2a50*/  FSEL R12, R53, R26, !P4 ;  /* 0x0000001a350c7208 */ /* 0x000fe40006000000 */
[C---:B------:R-:W-:Y:S02]  /*2a60*/  FSETP.NAN.AND P4, PT, R52.reuse, R52, PT ;  /* 0x000000343400720b */ /* 0x040fe40003f88000 */
[----:B------:R-:W-:-:S02]  /*2a70*/  FSEL R13, R52, R25, !P5 ;  /* 0x00000019340d7208 */ /* 0x000fc40006800000 */
[----:B------:R-:W-:Y:S02]  /*2a80*/  FSETP.GT.AND P6, PT, R55, R24, PT ;  /* 0x000000183700720b */ /* 0x000fe40003fc4000 */
[----:B------:R-:W-:Y:S02]  /*2a90*/  @!P0 FSEL R53, R53, R12, P3 ;  /* 0x0000000c35358208 */ /* 0x000fe40001800000 */
[----:B------:R-:W-:Y:S02]  /*2aa0*/  FSEL R54, R38, -INF , !P0 ;  /* 0xff80000026367808 */ /* 0x000fe40004000000 */
[----:B------:R-:W-:Y:S02]  /*2ab0*/  FSETP.GEU.AND P3, PT, R44, -INF , PT ;  /* 0xff8000002c00780b */ /* 0x000fe40003f6e000 */
[----:B------:R-:W-:Y:S02]  /*2ac0*/  @!P0 FSEL R52, R52, R13, P4 ;  /* 0x0000000d34348208 */ /* 0x000fe40002000000 */
[----:B------:R-:W-:-:S02]  /*2ad0*/  FSETP.NAN.AND P5, PT, R55, R55, PT ;  /* 0x000000373700720b */ /* 0x000fc40003fa8000 */
[C---:B------:R-:W-:Y:S02]  /*2ae0*/  FSEL R24, R55.reuse, R24, P6 ;  /* 0x0000001837187208 */ /* 0x040fe40003000000 */
[-C--:B------:R-:W-:Y:S02]  /*2af0*/  FSETP.GT.AND P4, PT, R54, R43.reuse, PT ;  /* 0x0000002b3600720b */ /* 0x080fe40003f84000 */
[----:B------:R-:W-:Y:S02]  /*2b00*/  FSEL R44, R44, -INF , P3 ;  /* 0xff8000002c2c7808 */ /* 0x000fe40001800000 */
[----:B------:R-:W-:Y:S02]  /*2b10*/  @!P0 FSEL R55, R55, R24, P5 ;  /* 0x0000001837378208 */ /* 0x000fe40002800000 */
[----:B------:R-:W-:Y:S02]  /*2b20*/  FSETP.GT.AND P3, PT, R48, +INF , PT ;  /* 0x7f8000003000780b */ /* 0x000fe40003f64000 */
[----:B------:R-:W-:-:S02]  /*2b30*/  FSEL R43, R54, R43, P4 ;  /* 0x0000002b362b7208 */ /* 0x000fc40002000000 */
[----:B------:R-:W-:Y:S02]  /*2b40*/  FSETP.GEU.AND P5, PT, R48, -INF , PT ;  /* 0xff8000003000780b */ /* 0x000fe40003fae000 */
[----:B------:R-:W-:Y:S02]  /*2b50*/  FSEL R44, R44, -INF , !P0 ;  /* 0xff8000002c2c7808 */ /* 0x000fe40004000000 */
[----:B------:R-:W-:Y:S02]  /*2b60*/  FSETP.GT.AND P4, PT, R47, +INF , PT ;  /* 0x7f8000002f00780b */ /* 0x000fe40003f84000 */
[C---:B------:R-:W-:Y:S02]  /*2b70*/  FSEL R57, R48.reuse, +INF , !P3 ;  /* 0x7f80000030397808 */ /* 0x040fe40005800000 */
[----:B------:R-:W-:Y:S02]  /*2b80*/  FSEL R48, R48, -INF , P5 ;  /* 0xff80000030307808 */ /* 0x000fe40002800000 */
[----:B------:R-:W-:-:S02]  /*2b90*/  FSETP.GT.AND P5, PT, R44, R26, PT ;  /* 0x0000001a2c00720b */ /* 0x000fc40003fa4000 */
[----:B------:R-:W-:Y:S02]  /*2ba0*/  FSEL R56, R47, +INF , !P4 ;  /* 0x7f8000002f387808 */ /* 0x000fe40006000000 */
[----:B------:R-:W-:Y:S02]  /*2bb0*/  FSEL R57, R57, +INF , !P0 ;  /* 0x7f80000039397808 */ /* 0x000fe40004000000 */
[C---:B------:R-:W-:Y:S02]  /*2bc0*/  FSETP.NAN.AND P3, PT, R44.reuse, R44, PT ;  /* 0x0000002c2c00720b */ /* 0x040fe40003f68000 */
[----:B------:R-:W-:Y:S02]  /*2bd0*/  FSEL R13, R44, R26, P5 ;  /* 0x0000001a2c0d7208 */ /* 0x000fe40002800000 */
[----:B------:R-:W-:Y:S02]  /*2be0*/  FSEL R56, R56, +INF , !P0 ;  /* 0x7f80000038387808 */ /* 0x000fe40004000000 */
[----:B------:R-:W-:-:S02]  /*2bf0*/  FSEL R48, R48, -INF , !P0 ;  /* 0xff80000030307808 */ /* 0x000fc40004000000 */
[C---:B------:R-:W-:Y:S02]  /*2c00*/  FSETP.GEU.AND P4, PT, R57.reuse, R35, PT ;  /* 0x000000233900720b */ /* 0x040fe40003f8e000 */
[----:B------:R-:W-:Y:S02]  /*2c10*/  @!P0 FSEL R44, R44, R13, P3 ;  /* 0x0000000d2c2c8208 */ /* 0x000fe40001800000 */
[----:B------:R-:W-:Y:S02]  /*2c20*/  FSETP.GEU.AND P5, PT, R56, R34, PT ;  /* 0x000000223800720b */ /* 0x000fe40003fae000 */
[-C--:B------:R-:W-:Y:S02]  /*2c30*/  FSETP.GT.AND P3, PT, R48, R35.reuse, PT ;  /* 0x000000233000720b */ /* 0x080fe40003f64000 */
[C---:B------:R-:W-:Y:S02]  /*2c40*/  FSEL R12, R57.reuse, R35, !P4 ;  /* 0x00000023390c7208 */ /* 0x040fe40006000000 */
[----:B------:R-:W-:-:S02]  /*2c50*/  FSETP.NAN.AND P4, PT, R57, R57, PT ;  /* 0x000000393900720b */ /* 0x000fc40003f88000 */
[C---:B------:R-:W-:Y:S02]  /*2c60*/  FSEL R13, R56.reuse, R34, !P5 ;  /* 0x00000022380d7208 */ /* 0x040fe40006800000 */
[----:B------:R-:W-:Y:S02]  /*2c70*/  FSETP.NAN.AND P5, PT, R56, R56, PT ;  /* 0x000000383800720b */ /* 0x000fe40003fa8000 */
[C---:B------:R-:W-:Y:S02]  /*2c80*/  FSEL R35, R48.reuse, R35, P3 ;  /* 0x0000002330237208 */ /* 0x040fe40001800000 */
[----:B------:R-:W-:Y:S02]  /*2c90*/  FSETP.NAN.AND P3, PT, R48, R48, PT ;  /* 0x000000303000720b */ /* 0x000fe40003f68000 */
[----:B------:R-:W-:Y:S02]  /*2ca0*/  @!P0 FSEL R57, R57, R12, P4 ;  /* 0x0000000c39398208 */ /* 0x000fe40002000000 */
[----:B------:R-:W-:-:S02]  /*2cb0*/  FSETP.GEU.AND P4, PT, R47, -INF , PT ;  /* 0xff8000002f00780b */ /* 0x000fc40003f8e000 */
[----:B------:R-:W-:Y:S02]  /*2cc0*/  @!P0 FSEL R56, R56, R13, P5 ;  /* 0x0000000d38388208 */ /* 0x000fe40002800000 */
[----:B------:R-:W-:Y:S02]  /*2cd0*/  @!P0 FSEL R48, R48, R35, P3 ;  /* 0x0000002330308208 */ /* 0x000fe40001800000 */
[----:B------:R-:W-:Y:S02]  /*2ce0*/  FSETP.GEU.AND P5, PT, R39, -INF , PT ;  /* 0xff8000002700780b */ /* 0x000fe40003fae000 */
[C---:B------:R-:W-:Y:S02]  /*2cf0*/  FSETP.GT.AND P3, PT, R46.reuse, +INF , PT ;  /* 0x7f8000002e00780b */ /* 0x040fe40003f64000 */
[----:B------:R-:W-:Y:S02]  /*2d00*/  FSEL R47, R47, -INF , P4 ;  /* 0xff8000002f2f7808 */ /* 0x000fe40002000000 */
[----:B------:R-:W-:-:S02]  /*2d10*/  FSETP.GEU.AND P4, PT, R46, -INF , PT ;  /* 0xff8000002e00780b */ /* 0x000fc40003f8e000 */
[----:B------:R-:W-:Y:S02]  /*2d20*/  FSEL R39, R39, -INF , P5 ;  /* 0xff80000027277808 */ /* 0x000fe40002800000 */
[C---:B------:R-:W-:Y:S02]  /*2d30*/  FSEL R59, R46.reuse, +INF , !P3 ;  /* 0x7f8000002e3b7808 */ /* 0x040fe40005800000 */
[----:B------:R-:W-:Y:S02]  /*2d40*/  FSEL R58, R46, -INF , P4 ;  /* 0xff8000002e3a7808 */ /* 0x000fe40002000000 */
[----:B------:R-:W-:Y:S02]  /*2d50*/  FSEL R46, R39, -INF , !P0 ;  /* 0xff800000272e7808 */ /* 0x000fe40004000000 */
[----:B------:R-:W-:Y:S02]  /*2d60*/  FSEL R59, R59, +INF , !P0 ;  /* 0x7f8000003b3b7808 */ /* 0x000fe40004000000 */
[----:B------:R-:W-:-:S02]  /*2d70*/  FSETP.GT.AND P5, PT, R46, R25, PT ;  /* 0x000000192e00720b */ /* 0x000fc40003fa4000 */
[C---:B------:R-:W-:Y:S02]  /*2d80*/  FSETP.GEU.AND P4, PT, R59.reuse, R27, PT ;  /* 0x0000001b3b00720b */ /* 0x040fe40003f8e000 */
[----:B------:R-:W-:Y:S02]  /*2d90*/  FSEL R25, R46, R25, P5 ;  /* 0x000000192e197208 */ /* 0x000fe40002800000 */
[C---:B------:R-:W-:Y:S02]  /*2da0*/  FSEL R12, R59.reuse, R27, !P4 ;  /* 0x0000001b3b0c7208 */ /* 0x040fe40006000000 */
[----:B------:R-:W-:Y:S02]  /*2db0*/  FSETP.NAN.AND P5, PT, R59, R59, PT ;  /* 0x0000003b3b00720b */ /* 0x000fe40003fa8000 */
[----:B------:R-:W-:Y:S02]  /*2dc0*/  FSEL R47, R47, -INF , !P0 ;  /* 0xff8000002f2f7808 */ /* 0x000fe40004000000 */
[----:B------:R-:W-:-:S02]  /*2dd0*/  @!P0 FSEL R59, R59, R12, P5 ;  /* 0x0000000c3b3b8208 */ /* 0x000fc40002800000 */
[CC--:B------:R-:W-:Y:S02]  /*2de0*/  FSETP.GT.AND P3, PT, R47.reuse, R34.reuse, PT ;  /* 0x000000222f00720b */ /* 0x0c0fe40003f64000 */
[C---:B------:R-:W-:Y:S02]  /*2df0*/  FSETP.NAN.AND P4, PT, R47.reuse, R47, PT ;  /* 0x0000002f2f00720b */ /* 0x040fe40003f88000 */
[C---:B------:R-:W-:Y:S02]  /*2e00*/  FSEL R34, R47.reuse, R34, P3 ;  /* 0x000000222f227208 */ /* 0x040fe40001800000 */
[----:B------:R-:W-:Y:S02]  /*2e10*/  LOP3.LUT R40, R4, 0xff, RZ, 0xc0, !PT ;  /* 0x000000ff04287812 */ /* 0x000fe400078ec0ff */
[----:B------:R-:W-:Y:S02]  /*2e20*/  FSETP.NAN.AND P3, PT, R46, R46, PT ;  /* 0x0000002e2e00720b */ /* 0x000fe40003f68000 */
[----:B------:R-:W-:Y:S01]  /*2e30*/  @!P0 FSEL R47, R47, R34, P4 ;  /* 0x000000222f2f8208 */ /* 0x000fe20002000000 */
[----:B------:R-:W-:Y:S01]  /*2e40*/  IMAD.WIDE.U32 R40, R40, R41, c[0x0][0x168] ;  /* 0x00005a0028287625 */ /* 0x000fe200078e0029 */
[----:B------:R-:W-:Y:S01]  /*2e50*/  @!P0 FSEL R46, R46, R25, P3 ;  /* 0x000000192e2e8208 */ /* 0x000fe20001800000 */
[----:B------:R0:W3:Y:S01]  /*2e60*/  LDG.E.EL.64 R34, [R50.64+0x2800] ;  /* 0x0028000432227981 */ /* 0x0000e2000c2e1b00 */
[----:B------:R-:W-:-:S02]  /*2e70*/  FSETP.GT.AND P3, PT, R45, +INF , PT ;  /* 0x7f8000002d00780b */ /* 0x000fc40003f64000 */
[----:B------:R-:W-:Y:S02]  /*2e80*/  FSETP.NAN.AND P6, PT, R54, R54, PT ;  /* 0x000000363600720b */ /* 0x000fe40003fc8000 */
[----:B------:R-:W-:Y:S02]  /*2e90*/  FSEL R58, R58, -INF , !P0 ;  /* 0xff8000003a3a7808 */ /* 0x000fe40004000000 */
[----:B------:R-:W-:Y:S02]  /*2ea0*/  @!P0 FSEL R54, R54, R43, P6 ;  /* 0x0000002b36368208 */ /* 0x000fe40003000000 */
[CC--:B------:R-:W-:Y:S01]  /*2eb0*/  FSETP.GT.AND P6, PT, R58.reuse, R27.reuse, PT ;  /* 0x0000001b3a00720b */ /* 0x0c0fe20003fc4000 */
[----:B0-----:R-:W4:Y:S03]  /*2ec0*/  LDG.E.EL.64 R50, [R50.64+0x1000] ;  /* 0x0010000432327981 */ /* 0x001f26000c2e1b00 */
[----:B------:R-:W-:-:S02]  /*2ed0*/  FSEL R27, R58, R27, P6 ;  /* 0x0000001b3a1b7208 */ /* 0x000fc40003000000 */
[----:B------:R-:W-:-:S04]  /*2ee0*/  FSETP.NAN.AND P6, PT, R58, R58, PT ;  /* 0x0000003a3a00720b */ /* 0x000fc80003fc8000 */
[----:B------:R-:W-:Y:S02]  /*2ef0*/  @!P0 FSEL R58, R58, R27, P6 ;  /* 0x0000001b3a3a8208 */ /* 0x000fe40003000000 */
[C---:B--2---:R-:W-:Y:S01]  /*2f00*/  PRMT R12, R16.reuse, 0x7632, R12 ;  /* 0x00007632100c7816 */ /* 0x044fe2000000000c */
[----:B------:R-:W-:Y:S01]  /*2f10*/  IMAD.U32 R16, R16, 0x10000, RZ ;  /* 0x0001000010107824 */ /* 0x000fe200078e00ff */
[C---:B------:R-:W-:Y:S01]  /*2f20*/  PRMT R13, R17.reuse, 0x7632, R13 ;  /* 0x00007632110d7816 */ /* 0x040fe2000000000d */
[----:B------:R-:W-:Y:S01]  /*2f30*/  IMAD.U32 R20, R17, 0x10000, RZ ;  /* 0x0001000011147824 */ /* 0x000fe200078e00ff */
[C---:B------:R-:W-:Y:S01]  /*2f40*/  PRMT R14, R18.reuse, 0x7632, R14 ;  /* 0x00007632120e7816 */ /* 0x040fe2000000000e */
[----:B------:R-:W-:Y:S01]  /*2f50*/  IMAD.U32 R22, R19, 0x10000, RZ ;  /* 0x0001000013167824 */ /* 0x000fe200078e00ff */
[----:B------:R-:W-:Y:S01]  /*2f60*/  FADD R24, -R3, R16 ;  /* 0x0000001003187221 */ /* 0x000fe20000000100 */
[----:B------:R-:W-:Y:S01]  /*2f70*/  IMAD.U32 R18, R18, 0x10000, RZ ;  /* 0x0001000012127824 */ /* 0x000fe200078e00ff */
[----:B------:R-:W-:Y:S01]  /*2f80*/  PRMT R15, R19, 0x7632, R15 ;  /* 0x00007632130f7816 */ /* 0x000fe2000000000f */
[----:B------:R-:W-:Y:S01]  /*2f90*/  IMAD.U32 R12, R12, 0x10000, RZ ;  /* 0x000100000c0c7824 */ /* 0x000fe200078e00ff */
[----:B------:R-:W-:Y:S01]  /*2fa0*/  FADD R26, -R3, R20 ;  /* 0x00000014031a7221 */ /* 0x000fe20000000100 */
[----:B------:R-:W-:Y:S01]  /*2fb0*/  IMAD.U32 R16, R13, 0x10000, RZ ;  /* 0x000100000d107824 */ /* 0x000fe200078e00ff */
[C---:B------:R-:W-:Y:S01]  /*2fc0*/  FADD R42, -R3.reuse, R22 ;  /* 0x00000016032a7221 */ /* 0x040fe20000000100 */
[C---:B------:R-:W-:Y:S01]  /*2fd0*/  FADD R36, -R3.reuse, R18 ;  /* 0x0000001203247221 */ /* 0x040fe20000000100 */
[C---:B------:R-:W-:Y:S01]  /*2fe0*/  FADD R20, -R3.reuse, R12 ;  /* 0x0000000c03147221 */ /* 0x040fe20000000100 */
[----:B------:R-:W-:Y:S01]  /*2ff0*/  FADD R22, -R3, R16 ;  /* 0x0000001003167221 */ /* 0x000fe20000000100 */
[----:B------:R-:W-:-:S02]  /*3000*/  IMAD.U32 R14, R14, 0x10000, RZ ;  /* 0x000100000e0e7824 */ /* 0x000fc400078e00ff */
[----:B------:R-:W-:Y:S01]  /*3010*/  IMAD.U32 R18, R15, 0x10000, RZ ;  /* 0x000100000f127824 */ /* 0x000fe200078e00ff */
[----:B------:R-:W-:Y:S01]  /*3020*/  FMUL R13, R9, R20 ;  /* 0x00000014090d7220 */ /* 0x000fe20000400000 */
[----:B------:R-:W-:Y:S01]  /*3030*/  FADD R38, -R3, R14 ;  /* 0x0000000e03267221 */ /* 0x000fe20000000100 */
[----:B------:R-:W-:Y:S01]  /*3040*/  FMUL R15, R9, R22 ;  /* 0x00000016090f7220 */ /* 0x000fe20000400000 */
[----:B------:R-:W-:Y:S01]  /*3050*/  FADD R60, -R3, R18 ;  /* 0x00000012033c7221 */ /* 0x000fe20000000100 */
[----:B------:R-:W-:Y:S01]  /*3060*/  FSEL R3, R45, +INF , !P3 ;  /* 0x7f8000002d037808 */ /* 0x000fe20005800000 */
[----:B------:R-:W2:Y:S03]  /*3070*/  LDG.E.EL.128 R20, [R40.64+0x5000] ;  /* 0x0050000428147981 */ /* 0x000ea6000c2e1d00 */
[----:B------:R-:W-:Y:S01]  /*3080*/  FSEL R3, R3, +INF , !P0 ;  /* 0x7f80000003037808 */ /* 0x000fe20004000000 */
[----:B------:R-:W-:-:S03]  /*3090*/  FMUL R12, R9, R24 ;  /* 0x00000018090c7220 */ /* 0x000fc60000400000 */
[CC--:B------:R-:W-:Y:S02]  /*30a0*/  FSETP.GEU.AND P4, PT, R3.reuse, R32.reuse, PT ;  /* 0x000000200300720b */ /* 0x0c0fe40003f8e000 */
[C---:B------:R-:W-:Y:S02]  /*30b0*/  FSETP.NAN.AND P3, PT, R3.reuse, R3, PT ;  /* 0x000000030300720b */ /* 0x040fe40003f68000 */
[----:B------:R-:W-:Y:S01]  /*30c0*/  FSEL R24, R3, R32, !P4 ;  /* 0x0000002003187208 */ /* 0x000fe20006000000 */
[----:B------:R-:W-:-:S03]  /*30d0*/  FMUL R14, R9, R26 ;  /* 0x0000001a090e7220 */ /* 0x000fc60000400000 */
[----:B------:R-:W-:Y:S02]  /*30e0*/  @!P0 FSEL R3, R3, R24, P3 ;  /* 0x0000001803038208 */ /* 0x000fe40001800000 */
[----:B------:R0:W5:Y:S04]  /*30f0*/  LDG.E.EL.128 R24, [R40.64+0x2000] ;  /* 0x0020000428187981 */ /* 0x000168000c2e1d00 */
[----:B------:R-:W-:Y:S01]  /*3100*/  BAR.SYNC.DEFER_BLOCKING 0x0 ;  /* 0x0000000000007b1d */ /* 0x000fe20000010000 */
[C---:B------:R-:W-:Y:S01]  /*3110*/  FMUL R16, R9.reuse, R36 ;  /* 0x0000002409107220 */ /* 0x040fe20000400000 */
[C---:B------:R-:W-:Y:S01]  /*3120*/  FMUL R18, R9.reuse, R42 ;  /* 0x0000002a09127220 */ /* 0x040fe20000400000 */
[C---:B------:R-:W-:Y:S01]  /*3130*/  FMUL R17, R9.reuse, R38 ;  /* 0x0000002609117220 */ /* 0x040fe20000400000 */
[----:B------:R-:W-:-:S02]  /*3140*/  FMUL R19, R9, R60 ;  /* 0x0000003c09137220 */ /* 0x000fc40000400000 */
[----:B------:R-:W-:Y:S04]  /*3150*/  STS.128 [R10], R12 ;  /* 0x0000000c0a007388 */ /* 0x000fe80000000c00 */
[----:B------:R4:W-:Y:S04]  /*3160*/  STS.128 [R11+0x10], R16 ;  /* 0x000010100b007388 */ /* 0x0009e80000000c00 */
[----:B------:R-:W-:Y:S06]  /*3170*/  BAR.SYNC.DEFER_BLOCKING 0x0 ;  /* 0x0000000000007b1d */ /* 0x000fec0000010000 */
[----:B------:R-:W1:Y:S01]  /*3180*/  LDS.128 R36, [R30.X4] ;  /* 0x000000001e247984 */ /* 0x000e620000004c00 */
[----:B------:R-:W-:-:S02]  /*3190*/  FSETP.NAN.AND P4, PT, R52, R52, PT ;  /* 0x000000343400720b */ /* 0x000fc40003f88000 */
[----:B------:R-:W-:Y:S01]  /*31a0*/  FSETP.NAN.AND P3, PT, R53, R53, PT ;  /* 0x000000353500720b */ /* 0x000fe20003f68000 */
[C---:B---3--:R-:W-:Y:S01]  /*31b0*/  IMAD.U32 R43, R34.reuse, 0x10000, RZ ;  /* 0x00010000222b7824 */ /* 0x048fe200078e00ff */
[----:B------:R-:W-:-:S05]  /*31c0*/  PRMT R9, R34, 0x7632, R9 ;  /* 0x0000763222097816 */ /* 0x000fca0000000009 */
[----:B------:R-:W-:Y:S02]  /*31d0*/  IMAD.U32 R34, R9, 0x10000, RZ ;  /* 0x0001000009227824 */ /* 0x000fe400078e00ff */
[C---:B------:R-:W-:Y:S01]  /*31e0*/  IMAD.U32 R9, R35.reuse, 0x10000, RZ ;  /* 0x0001000023097824 */ /* 0x040fe200078e00ff */
[----:B------:R-:W-:Y:S01]  /*31f0*/  PRMT R35, R35, 0x7632, R35 ;  /* 0x0000763223237816 */ /* 0x000fe20000000023 */
[----:B----4-:R-:W-:-:S04]  /*3200*/  IMAD.U32 R11, R50, 0x10000, RZ ;  /* 0x00010000320b7824 */ /* 0x010fc800078e00ff */
[----:B------:R-:W-:Y:S02]  /*3210*/  IMAD.U32 R10, R35, 0x10000, RZ ;  /* 0x00010000230a7824 */ /* 0x000fe400078e00ff */
[C---:B------:R-:W-:Y:S01]  /*3220*/  IMAD.U32 R15, R51.reuse, 0x10000, RZ ;  /* 0x00010000330f7824 */ /* 0x040fe200078e00ff */
[----:B------:R-:W-:-:S05]  /*3230*/  PRMT R51, R51, 0x7632, R51 ;  /* 0x0000763233337816 */ /* 0x000fca0000000033 */
[----:B------:R-:W-:Y:S01]  /*3240*/  IMAD.U32 R16, R51, 0x10000, RZ ;  /* 0x0001000033107824 */ /* 0x000fe200078e00ff */
[----:B--2---:R-:W-:Y:S02]  /*3250*/  FADD R20, R20, R43 ;  /* 0x0000002b14147221 */ /* 0x004fe40000000000 */
[----:B0-----:R-:W0:Y:S01]  /*3260*/  LDS.128 R40, [R30.X4+0x1010] ;  /* 0x001010001e287984 */ /* 0x001e220000004c00 */
[--C-:B------:R-:W-:Y:S01]  /*3270*/  FADD R22, R22, R9.reuse ;  /* 0x0000000916167221 */ /* 0x100fe20000000000 */
[----:B------:R-:W-:Y:S01]  /*3280*/  PRMT R9, R50, 0x7632, R9 ;  /* 0x0000763232097816 */ /* 0x000fe20000000009 */
[----:B------:R-:W-:-:S04]  /*3290*/  FADD R21, R21, R34 ;  /* 0x0000002215157221 */ /* 0x000fc80000000000 */
[----:B------:R-:W-:Y:S01]  /*32a0*/  IMAD.U32 R12, R9, 0x10000, RZ ;  /* 0x00010000090c7824 */ /* 0x000fe200078e00ff */
[----:B------:R-:W-:Y:S01]  /*32b0*/  FADD R14, R20, 1 ;  /* 0x3f800000140e7421 */ /* 0x000fe20000000000 */
[----:B------:R-:W-:Y:S01]  /*32c0*/  FADD R13, R21, 1 ;  /* 0x3f800000150d7421 */ /* 0x000fe20000000000 */
[----:B------:R-:W-:Y:S01]  /*32d0*/  FADD R23, R23, R10 ;  /* 0x0000000a17177221 */ /* 0x000fe20000000000 */
[----:B-----5:R-:W-:Y:S01]  /*32e0*/  FADD R11, R24, R11 ;  /* 0x0000000b180b7221 */ /* 0x020fe20000000000 */
[----:B------:R-:W-:-:S03]  /*32f0*/  FADD R12, R25, R12 ;  /* 0x0000000c190c7221 */ /* 0x000fc60000000000 */
[----:B-1----:R-:W-:Y:S01]  /*3300*/  FFMA R9, R36, R14, R11 ;  /* 0x0000000e24097223 */ /* 0x002fe2000000000b */
[----:B------:R-:W-:Y:S01]  /*3310*/  FFMA R10, R37, R13, R12 ;  /* 0x0000000d250a7223 */ /* 0x000fe2000000000c */
[----:B------:R-:W-:Y:S01]  /*3320*/  FADD R15, R26, R15 ;  /* 0x0000000f1a0f7221 */ /* 0x000fe20000000000 */
[----:B------:R-:W-:Y:S02]  /*3330*/  FADD R18, R22, 1 ;  /* 0x3f80000016127421 */ /* 0x000fe40000000000 */
[CC--:B------:R-:W-:Y:S02]  /*3340*/  FSETP.GEU.AND P6, PT, R52.reuse, R9.reuse, PT ;  /* 0x000000093400720b */ /* 0x0c0fe40003fce000 */
[CC--:B------:R-:W-:Y:S02]  /*3350*/  FSETP.GEU.AND P5, PT, R53.reuse, R10.reuse, PT ;  /* 0x0000000a3500720b */ /* 0x0c0fe40003fae000 */
[----:B------:R-:W-:Y:S02]  /*3360*/  FSEL R17, R52, R9, !P6 ;  /* 0x0000000934117208 */ /* 0x000fe40007000000 */
[----:B------:R-:W-:Y:S01]  /*3370*/  FSEL R20, R53, R10, !P5 ;  /* 0x0000000a35147208 */ /* 0x000fe20006800000 */
[----:B------:R-:W-:Y:S01]  /*3380*/  FFMA R38, R38, R18, R15 ;  /* 0x0000001226267223 */ /* 0x000fe2000000000f */
[----:B------:R-:W-:-:S02]  /*3390*/  FSEL R17, R52, R17, P4 ;  /* 0x0000001134117208 */ /* 0x000fc40002000000 */
[----:B------:R-:W-:Y:S02]  /*33a0*/  FSEL R20, R53, R20, P3 ;  /* 0x0000001435147208 */ /* 0x000fe40001800000 */
[----:B------:R-:W-:Y:S02]  /*33b0*/  FSETP.GEU.AND P3, PT, R33, R38, PT ;  /* 0x000000262100720b */ /* 0x000fe40003f6e000 */
[----:B------:R-:W-:Y:S02]  /*33c0*/  FSEL R52, R17, R52, !P0 ;  /* 0x0000003411347208 */ /* 0x000fe40004000000 */
[----:B------:R-:W-:Y:S01]  /*33d0*/  FSEL R53, R20, R53, !P0 ;  /* 0x0000003514357208 */ /* 0x000fe20004000000 */
[----:B0-----:R-:W-:Y:S01]  /*33e0*/  FFMA R40, R14, R40, R11 ;  /* 0x000000280e287223 */ /* 0x001fe2000000000b */
[----:B------:R-:W-:Y:S01]  /*33f0*/  FSEL R14, R33, R38, !P3 ;  /* 0x00000026210e7208 */ /* 0x000fe20005800000 */
[----:B------:R-:W-:Y:S01]  /*3400*/  FFMA R41, R13, R41, R12 ;  /* 0x000000290d297223 */ /* 0x000fe2000000000c */
[----:B------:R-:W-:-:S02]  /*3410*/  FSETP.NAN.AND P4, PT, R33, R33, PT ;  /* 0x000000212100720b */ /* 0x000fc40003f88000 */
[----:B------:R-:W-:Y:S02]  /*3420*/  FSETP.GEU.AND P3, PT, R52, R53, PT ;  /* 0x000000353400720b */ /* 0x000fe40003f6e000 */
[----:B------:R-:W-:Y:S02]  /*3430*/  FSEL R14, R33, R14, P4 ;  /* 0x0000000e210e7208 */ /* 0x000fe40002000000 */
[----:B------:R-:W-:Y:S02]  /*3440*/  FSETP.GEU.AND P4, PT, R59, R41, PT ;  /* 0x000000293b00720b */ /* 0x000fe40003f8e000 */
[----:B------:R-:W-:Y:S01]  /*3450*/  FSETP.GEU.AND P6, PT, R3, R40, PT ;  /* 0x000000280300720b */ /* 0x000fe20003fce000 */
[----:B------:R-:W-:Y:S01]  /*3460*/  FADD R16, R27, R16 ;  /* 0x000000101b107221 */ /* 0x000fe20000000000 */
[----:B------:R-:W-:Y:S01]  /*3470*/  FADD R23, R23, 1 ;  /* 0x3f80000017177421 */ /* 0x000fe20000000000 */
[----:B------:R-:W-:Y:S02]  /*3480*/  FSEL R33, R14, R33, !P0 ;  /* 0x000000210e217208 */ /* 0x000fe40004000000 */
[----:B------:R-:W-:-:S02]  /*3490*/  FSEL R14, R59, R41, !P4 ;  /* 0x000000293b0e7208 */ /* 0x000fc40006000000 */
[C---:B------:R-:W-:Y:S02]  /*34a0*/  FSETP.NAN.AND P5, PT, R52.reuse, R52, PT ;  /* 0x000000343400720b */ /* 0x040fe40003fa8000 */
[----:B------:R-:W-:Y:S02]  /*34b0*/  FSEL R12, R3, R40, !P6 ;  /* 0x00000028030c7208 */ /* 0x000fe40007000000 */
[----:B------:R-:W-:Y:S02]  /*34c0*/  FSETP.NAN.AND P4, PT, R59, R59, PT ;  /* 0x0000003b3b00720b */ /* 0x000fe40003f88000 */
[----:B------:R-:W-:Y:S01]  /*34d0*/  FSETP.NAN.AND P6, PT, R3, R3, PT ;  /* 0x000000030300720b */ /* 0x000fe20003fc8000 */
[----:B------:R-:W-:Y:S01]  /*34e0*/  FFMA R39, R39, R23, R16 ;  /* 0x0000001727277223 */ /* 0x000fe20000000010 */
[----:B------:R-:W-:Y:S02]  /*34f0*/  @P3 FSEL R52, R52, R53, P5 ;  /* 0x0000003534343208 */ /* 0x000fe40002800000 */
[----:B------:R-:W-:-:S02]  /*3500*/  FSEL R14, R59, R14, P4 ;  /* 0x0000000e3b0e7208 */ /* 0x000fc40002000000 */
[----:B------:R-:W-:Y:S01]  /*3510*/  FSEL R12, R3, R12, P6 ;  /* 0x0000000c030c7208 */ /* 0x000fe20003000000 */
[----:B------:R-:W-:Y:S01]  /*3520*/  FFMA R42, R18, R42, R15 ;  /* 0x0000002a122a7223 */ /* 0x000fe2000000000f */
[----:B------:R-:W-:Y:S02]  /*3530*/  FSETP.GEU.AND P3, PT, R8, R39, PT ;  /* 0x000000270800720b */ /* 0x000fe40003f6e000 */
[----:B------:R-:W-:Y:S02]  /*3540*/  FSETP.GEU.AND P4, PT, R52, R33, PT ;  /* 0x000000213400720b */ /* 0x000fe40003f8e000 */
[----:B------:R-:W-:Y:S02]  /*3550*/  FSEL R14, R14, R59, !P0 ;  /* 0x0000003b0e0e7208 */ /* 0x000fe40004000000 */
[----:B------:R-:W-:Y:S01]  /*3560*/  FSEL R3, R12, R3, !P0 ;  /* 0x000000030c037208 */ /* 0x000fe20004000000 */
[----:B------:R-:W-:Y:S01]  /*3570*/  BAR.SYNC.DEFER_BLOCKING 0x0 ;  /* 0x0000000000007b1d */ /* 0x000fe20000010000 */
[----:B------:R-:W-:-:S02]  /*3580*/  FSETP.NAN.AND P6, PT, R8, R8, PT ;  /* 0x000000080800720b */ /* 0x000fc40003fc8000 */
[----:B------:R-:W-:Y:S02]  /*3590*/  FSEL R11, R8, R39, !P3 ;  /* 0x00000027080b7208 */ /* 0x000fe40005800000 */
[----:B------:R-:W-:Y:S02]  /*35a0*/  FSETP.GEU.AND P5, PT, R56, R42, PT ;  /* 0x0000002a3800720b */ /* 0x000fe40003fae000 */
[----:B------:R-:W-:Y:S02]  /*35b0*/  FSETP.GEU.AND P3, PT, R3, R14, PT ;  /* 0x0000000e0300720b */ /* 0x000fe40003f6e000 */
[----:B------:R-:W-:Y:S02]  /*35c0*/  FSEL R11, R8, R11, P6 ;  /* 0x0000000b080b7208 */ /* 0x000fe40003000000 */
[----:B------:R-:W-:Y:S02]  /*35d0*/  FSEL R13, R56, R42, !P5 ;  /* 0x0000002a380d7208 */ /* 0x000fe40006800000 */
[----:B------:R-:W-:-:S02]  /*35e0*/  FSETP.NAN.AND P6, PT, R52, R52, PT ;  /* 0x000000343400720b */ /* 0x000fc40003fc8000 */
[----:B------:R-:W-:Y:S02]  /*35f0*/  FSETP.NAN.AND P5, PT, R56, R56, PT ;  /* 0x000000383800720b */ /* 0x000fe40003fa8000 */
[----:B------:R-:W-:Y:S02]  /*3600*/  FSEL R11, R11, R8, !P0 ;  /* 0x000000080b0b7208 */ /* 0x000fe40004000000 */
[----:B------:R-:W-:Y:S02]  /*3610*/  @P4 FSEL R52, R52, R33, P6 ;  /* 0x0000002134344208 */ /* 0x000fe40003000000 */
[----:B------:R-:W-:Y:S02]  /*3620*/  FSEL R13, R56, R13, P5 ;  /* 0x0000000d380d7208 */ /* 0x000fe40002800000 */
[----:B------:R-:W-:Y:S01]  /*3630*/  FSETP.NAN.AND P5, PT, R3, R3, PT ;  /* 0x000000030300720b */ /* 0x000fe20003fa8000 */
[----:B------:R-:W-:Y:S01]  /*3640*/  FFMA R43, R23, R43, R16 ;  /* 0x0000002b172b7223 */ /* 0x000fe20000000010 */
[----:B------:R-:W-:-:S02]  /*3650*/  FSETP.GEU.AND P4, PT, R52, R11, PT ;  /* 0x0000000b3400720b */ /* 0x000fc40003f8e000 */
[----:B------:R-:W-:Y:S02]  /*3660*/  FSEL R56, R13, R56, !P0 ;  /* 0x000000380d387208 */ /* 0x000fe40004000000 */
[----:B------:R-:W-:Y:S02]  /*3670*/  @P3 FSEL R3, R3, R14, P5 ;  /* 0x0000000e03033208 */ /* 0x000fe40002800000 */
[-C--:B------:R-:W-:Y:S02]  /*3680*/  FSETP.GEU.AND P5, PT, R57, R43.reuse, PT ;  /* 0x0000002b3900720b */ /* 0x080fe40003fae000 */
[----:B------:R-:W-:Y:S02]  /*3690*/  FSETP.GEU.AND P3, PT, R3, R56, PT ;  /* 0x000000380300720b */ /* 0x000fe40003f6e000 */
[----:B------:R-:W-:Y:S02]  /*36a0*/  FSEL R8, R57, R43, !P5 ;  /* 0x0000002b39087208 */ /* 0x000fe40006800000 */
[----:B------:R-:W-:-:S02]  /*36b0*/  FSETP.NAN.AND P5, PT, R52, R52, PT ;  /* 0x000000343400720b */ /* 0x000fc40003fa8000 */
[C---:B------:R-:W-:Y:S02]  /*36c0*/  FSETP.NAN.AND P6, PT, R57.reuse, R57, PT ;  /* 0x000000393900720b */ /* 0x040fe40003fc8000 */
[----:B------:R-:W-:Y:S02]  /*36d0*/  @P4 FSEL R52, R52, R11, P5 ;  /* 0x0000000b34344208 */ /* 0x000fe40002800000 */
[----:B------:R-:W-:Y:S02]  /*36e0*/  FSEL R8, R57, R8, P6 ;  /* 0x0000000839087208 */ /* 0x000fe40003000000 */
[C---:B------:R-:W-:Y:S02]  /*36f0*/  FSETP.NAN.AND P4, PT, R3.reuse, R3, PT ;  /* 0x000000030300720b */ /* 0x040fe40003f88000 */
[----:B------:R-:W-:Y:S02]  /*3700*/  FSEL R8, R8, R57, !P0 ;  /* 0x0000003908087208 */ /* 0x000fe40004000000 */
[----:B------:R-:W-:Y:S01]  /*3710*/  @P3 FSEL R3, R3, R56, P4 ;  /* 0x0000003803033208 */ /* 0x000fe20002000000 */
[----:B------:R-:W0:Y:S03]  /*3720*/  SHFL.BFLY PT, R11, R52, 0x10, 0x1f ;  /* 0x0e001f00340b7f89 */ /* 0x000e2600000e0000 */
[----:B------:R-:W-:-:S02]  /*3730*/  FSETP.GEU.AND P5, PT, R3, R8, PT ;  /* 0x000000080300720b */ /* 0x000fc40003fae000 */
[----:B------:R-:W-:Y:S02]  /*3740*/  FSETP.NAN.AND P3, PT, R3, R3, PT ;  /* 0x000000030300720b */ /* 0x000fe40003f68000 */
[----:B------:R-:W-:-:S09]  /*3750*/  FSETP.NAN.AND P4, PT, R52, R52, PT ;  /* 0x000000343400720b */ /* 0x000fd20003f88000 */
[----:B------:R-:W-:-:S05]  /*3760*/  @P5 FSEL R3, R3, R8, P3 ;  /* 0x0000000803035208 */ /* 0x000fca0001800000 */
[----:B------:R-:W1:Y:S01]  /*3770*/  SHFL.BFLY PT, R8, R3, 0x10, 0x1f ;  /* 0x0e001f0003087f89 */ /* 0x000e6200000e0000 */
[----:B0-----:R-:W-:-:S04]  /*3780*/  FSETP.GEU.AND P3, PT, R52, R11, PT ;  /* 0x0000000b3400720b */ /* 0x001fc80003f6e000 */
[----:B------:R-:W-:Y:S02]  /*3790*/  @!P4 FSEL R52, R52, R11, !P3 ;  /* 0x0000000b3434c208 */ /* 0x000fe40005800000 */
[----:B------:R-:W-:-:S03]  /*37a0*/  FSETP.NAN.AND P3, PT, R3, R3, PT ;  /* 0x000000030300720b */ /* 0x000fc60003f68000 */
[----:B------:R-:W0:Y:S01]  /*37b0*/  SHFL.BFLY PT, R11, R52, 0x8, 0x1f ;  /* 0x0d001f00340b7f89 */ /* 0x000e2200000e0000 */
[----:B-1----:R-:W-:-:S09]  /*37c0*/  FSETP.GEU.AND P4, PT, R3, R8, PT ;  /* 0x000000080300720b */ /* 0x002fd20003f8e000 */
[----:B------:R-:W-:-:S05]  /*37d0*/  @!P3 FSEL R3, R3, R8, !P4 ;  /* 0x000000080303b208 */ /* 0x000fca0006000000 */
[----:B------:R-:W1:Y:S01]  /*37e0*/  SHFL.BFLY PT, R8, R3, 0x8, 0x1f ;  /* 0x0d001f0003087f89 */ /* 0x000e6200000e0000 */
[C---:B0-----:R-:W-:Y:S02]  /*37f0*/  FSETP.GEU.AND P4, PT, R52.reuse, R11, PT ;  /* 0x0000000b3400720b */ /* 0x041fe40003f8e000 */
[----:B------:R-:W-:-:S11]  /*3800*/  FSETP.NAN.AND P3, PT, R52, R52, PT ;  /* 0x000000343400720b */ /* 0x000fd60003f68000 */
[----:B------:R-:W-:-:S05]  /*3810*/  @P4 FSEL R52, R52, R11, P3 ;  /* 0x0000000b34344208 */ /* 0x000fca0001800000 */
[----:B------:R-:W0:Y:S01]  /*3820*/  SHFL.BFLY PT, R11, R52, 0x4, 0x1f ;  /* 0x0c801f00340b7f89 */ /* 0x000e2200000e0000 */
[C---:B-1----:R-:W-:Y:S02]  /*3830*/  FSETP.GEU.AND P4, PT, R3.reuse, R8, PT ;  /* 0x000000080300720b */ /* 0x042fe40003f8e000 */
[----:B------:R-:W-:Y:S02]  /*3840*/  FSETP.NAN.AND P3, PT, R3, R3, PT ;  /* 0x000000030300720b */ /* 0x000fe40003f68000 */
[CC--:B------:R-:W-:Y:S02]  /*3850*/  FSETP.GT.AND P5, PT, R46.reuse, R9.reuse, PT ;  /* 0x000000092e00720b */ /* 0x0c0fe40003fa4000 */
[C---:B------:R-:W-:Y:S02]  /*3860*/  FSETP.NAN.AND P6, PT, R46.reuse, R46, PT ;  /* 0x0000002e2e00720b */ /* 0x040fe40003fc8000 */
[----:B------:R-:W-:-:S05]  /*3870*/  FSEL R13, R46, R9, P5 ;  /* 0x000000092e0d7208 */ /* 0x000fca0002800000 */
[----:B------:R-:W-:Y:S02]  /*3880*/  @P4 FSEL R3, R3, R8, P3 ;  /* 0x0000000803034208 */ /* 0x000fe40001800000 */
[C---:B------:R-:W-:Y:S02]  /*3890*/  FSETP.GT.AND P3, PT, R44.reuse, R10, PT ;  /* 0x0000000a2c00720b */ /* 0x040fe40003f64000 */
[C---:B------:R-:W-:Y:S01]  /*38a0*/  FSETP.NAN.AND P4, PT, R44.reuse, R44, PT ;  /* 0x0000002c2c00720b */ /* 0x040fe20003f88000 */
[----:B------:R-:W1:Y:S01]  /*38b0*/  SHFL.BFLY PT, R8, R3, 0x4, 0x1f ;  /* 0x0c801f0003087f89 */ /* 0x000e6200000e0000 */
[----:B------:R-:W-:Y:S02]  /*38c0*/  FSEL R15, R44, R10, P3 ;  /* 0x0000000a2c0f7208 */ /* 0x000fe40001800000 */
[----:B------:R-:W-:Y:S02]  /*38d0*/  FSEL R13, R46, R13, P6 ;  /* 0x0000000d2e0d7208 */ /* 0x000fe40003000000 */
[----:B------:R-:W-:-:S02]  /*38e0*/  FSEL R15, R44, R15, P4 ;  /* 0x0000000f2c0f7208 */ /* 0x000fc40002000000 */
[C---:B0-----:R-:W-:Y:S02]  /*38f0*/  FSETP.GEU.AND P3, PT, R52.reuse, R11, PT ;  /* 0x0000000b3400720b */ /* 0x041fe40003f6e000 */
[----:B------:R-:W-:Y:S02]  /*3900*/  FSEL R15, R15, R44, !P0 ;  /* 0x0000002c0f0f7208 */ /* 0x000fe40004000000 */
[----:B------:R-:W-:Y:S02]  /*3910*/  FSEL R46, R13, R46, !P0 ;  /* 0x0000002e0d2e7208 */ /* 0x000fe40004000000 */
[----:B------:R-:W-:Y:S02]  /*3920*/  FSETP.NAN.AND P4, PT, R52, R52, PT ;  /* 0x000000343400720b */ /* 0x000fe40003f88000 */
[C---:B------:R-:W-:Y:S02]  /*3930*/  FSETP.GT.AND P5, PT, R46.reuse, R15, PT ;  /* 0x0000000f2e00720b */ /* 0x040fe40003fa4000 */
[----:B------:R-:W-:-:S03]  /*3940*/  FSETP.NAN.AND P6, PT, R46, R46, PT ;  /* 0x0000002e2e00720b */ /* 0x000fc60003fc8000 */
[----:B------:R-:W-:Y:S02]  /*3950*/  @P3 FSEL R52, R52, R11, P4 ;  /* 0x0000000b34343208 */ /* 0x000fe40002000000 */
[C---:B------:R-:W-:Y:S02]  /*3960*/  FSETP.GEU.AND P3, PT, R45.reuse, -INF , PT ;  /* 0xff8000002d00780b */ /* 0x040fe40003f6e000 */
[----:B------:R-:W-:Y:S02]  /*3970*/  FSETP.GT.AND P4, PT, R54, R38, PT ;  /* 0x000000263600720b */ /* 0x000fe40003f84000 */
[----:B------:R-:W-:Y:S02]  /*3980*/  FSEL R45, R45, -INF , P3 ;  /* 0xff8000002d2d7808 */ /* 0x000fe40001800000 */
[----:B-1----:R-:W-:Y:S02]  /*3990*/  FSETP.GEU.AND P3, PT, R3, R8, PT ;  /* 0x000000080300720b */ /* 0x002fe40003f6e000 */
[----:B------:R-:W-:-:S02]  /*39a0*/  @!P5 FSEL R46, R46, R15, P6 ;  /* 0x0000000f2e2ed208 */ /* 0x000fc40003000000 */
[C---:B------:R-:W-:Y:S02]  /*39b0*/  FSETP.NAN.AND P5, PT, R54.reuse, R54, PT ;  /* 0x000000363600720b */ /* 0x040fe40003fa8000 */
[----:B------:R-:W-:-:S04]  /*39c0*/  FSEL R13, R54, R38, P4 ;  /* 0x00000026360d7208 */ /* 0x000fc80002000000 */
[----:B------:R-:W-:Y:S02]  /*39d0*/  FSEL R13, R54, R13, P5 ;  /* 0x0000000d360d7208 */ /* 0x000fe40002800000 */
[----:B------:R-:W-:Y:S02]  /*39e0*/  FSEL R45, R45, -INF , !P0 ;  /* 0xff8000002d2d7808 */ /* 0x000fe40004000000 */
[----:B------:R-:W-:Y:S02]  /*39f0*/  FSETP.NAN.AND P5, PT, R3, R3, PT ;  /* 0x000000030300720b */ /* 0x000fe40003fa8000 */
[----:B------:R-:W-:Y:S01]  /*3a00*/  FSEL R13, R13, R54, !P0 ;  /* 0x000000360d0d7208 */ /* 0x000fe20004000000 */
[----:B------:R-:W0:Y:S01]  /*3a10*/  SHFL.BFLY PT, R11, R52, 0x2, 0x1f ;  /* 0x0c401f00340b7f89 */ /* 0x000e2200000e0000 */
[----:B------:R-:W-:Y:S02]  /*3a20*/  FSETP.GT.AND P6, PT, R45, R32, PT ;  /* 0x000000202d00720b */ /* 0x000fe40003fc4000 */
[----:B------:R-:W-:-:S02]  /*3a30*/  @P3 FSEL R3, R3, R8, P5 ;  /* 0x0000000803033208 */ /* 0x000fc40002800000 */
[----:B------:R-:W-:Y:S02]  /*3a40*/  FSETP.GT.AND P3, PT, R46, R13, PT ;  /* 0x0000000d2e00720b */ /* 0x000fe40003f64000 */
[----:B------:R-:W-:Y:S02]  /*3a50*/  FSEL R32, R45, R32, P6 ;  /* 0x000000202d207208 */ /* 0x000fe40003000000 */
[----:B------:R-:W-:-:S04]  /*3a60*/  FSETP.GT.AND P6, PT, R55, R39, PT ;  /* 0x000000273700720b */ /* 0x000fc80003fc4000 */
[----:B------:R-:W-:Y:S02]  /*3a70*/  FSEL R8, R55, R39, P6 ;  /* 0x0000002737087208 */ /* 0x000fe40003000000 */
[----:B------:R-:W-:Y:S02]  /*3a80*/  FSETP.NAN.AND P6, PT, R46, R46, PT ;  /* 0x0000002e2e00720b */ /* 0x000fe40003fc8000 */
[----:B------:R-:W-:Y:S02]  /*3a90*/  F2FP.BF16.PACK_AB R12, R10, R9 ;  /* 0x000000090a0c723e */ /* 0x000fe400000010ff */
[----:B------:R-:W-:Y:S02]  /*3aa0*/  @!P3 FSEL R46, R46, R13, P6 ;  /* 0x0000000d2e2eb208 */ /* 0x000fe40003000000 */
[----:B------:R-:W-:Y:S02]  /*3ab0*/  F2FP.BF16.PACK_AB R13, R39, R38 ;  /* 0x00000026270d723e */ /* 0x000fe400000010ff */
[----:B------:R-:W-:-:S02]  /*3ac0*/  F2FP.BF16.PACK_AB R16, R41, R40 ;  /* 0x000000282910723e */ /* 0x000fc400000010ff */
[----:B------:R-:W-:Y:S02]  /*3ad0*/  F2FP.BF16.PACK_AB R17, R43, R42 ;  /* 0x0000002a2b11723e */ /* 0x000fe400000010ff */
[C---:B------:R-:W-:Y:S01]  /*3ae0*/  FSETP.NAN.AND P4, PT, R45.reuse, R45, PT ;  /* 0x0000002d2d00720b */ /* 0x040fe20003f88000 */
[----:B------:R-:W-:Y:S04]  /*3af0*/  STS.64 [R29], R12 ;  /* 0x0000000c1d007388 */ /* 0x000fe80000000a00 */
[----:B------:R-:W-:Y:S01]  /*3b00*/  STS.64 [R29+0x810], R16 ;  /* 0x000810101d007388 */ /* 0x000fe20000000a00 */
[----:B------:R-:W-:Y:S02]  /*3b10*/  @!P0 FSEL R45, R45, R32, P4 ;  /* 0x000000202d2d8208 */ /* 0x000fe40002000000 */
[----:B0-----:R-:W-:Y:S01]  /*3b20*/  FSETP.GEU.AND P4, PT, R52, R11, PT ;  /* 0x0000000b3400720b */ /* 0x001fe20003f8e000 */
[----:B------:R-:W0:Y:S04]  /*3b30*/  SHFL.BFLY PT, R14, R3, 0x2, 0x1f ;  /* 0x0c401f00030e7f89 */ /* 0x000e2800000e0000 */
[----:B------:R-:W-:Y:S01]  /*3b40*/  BAR.SYNC.DEFER_BLOCKING 0x0 ;  /* 0x0000000000007b1d */ /* 0x000fe20000010000 */
[----:B------:R-:W-:-:S02]  /*3b50*/  FSETP.NAN.AND P5, PT, R55, R55, PT ;  /* 0x000000373700720b */ /* 0x000fc40003fa8000 */
[-C--:B------:R-:W-:Y:S02]  /*3b60*/  FSETP.GT.AND P6, PT, R58, R41.reuse, PT ;  /* 0x000000293a00720b */ /* 0x080fe40003fc4000 */
[----:B------:R-:W-:Y:S02]  /*3b70*/  FSEL R8, R55, R8, P5 ;  /* 0x0000000837087208 */ /* 0x000fe40002800000 */
[----:B------:R-:W-:Y:S02]  /*3b80*/  FSETP.NAN.AND P5, PT, R52, R52, PT ;  /* 0x000000343400720b */ /* 0x000fe40003fa8000 */
[C---:B------:R-:W-:Y:S02]  /*3b90*/  FSETP.NAN.AND P3, PT, R58.reuse, R58, PT ;  /* 0x0000003a3a00720b */ /* 0x040fe40003f68000 */
[----:B------:R-:W-:Y:S02]  /*3ba0*/  FSEL R9, R58, R41, P6 ;  /* 0x000000293a097208 */ /* 0x000fe40003000000 */
[----:B------:R-:W-:-:S02]  /*3bb0*/  @P4 FSEL R52, R52, R11, P5 ;  /* 0x0000000b34344208 */ /* 0x000fc40002800000 */
[----:B------:R-:W-:-:S03]  /*3bc0*/  FSEL R9, R58, R9, P3 ;  /* 0x000000093a097208 */ /* 0x000fc60001800000 */
[----:B------:R-:W1:Y:S01]  /*3bd0*/  SHFL.BFLY PT, R15, R52, 0x1, 0x1f ;  /* 0x0c201f00340f7f89 */ /* 0x000e6200000e0000 */
[----:B------:R-:W-:Y:S02]  /*3be0*/  FSEL R55, R8, R55, !P0 ;  /* 0x0000003708377208 */ /* 0x000fe40004000000 */
[----:B------:R-:W-:Y:S02]  /*3bf0*/  FSETP.GT.AND P5, PT, R45, R40, PT ;  /* 0x000000282d00720b */ /* 0x000fe40003fa4000 */
[----:B------:R-:W-:Y:S02]  /*3c00*/  FSEL R58, R9, R58, !P0 ;  /* 0x0000003a093a7208 */ /* 0x000fe40004000000 */
[----:B------:R-:W2:Y:S01]  /*3c10*/  LDS.128 R8, [R49] ;  /* 0x0000000031087984 */ /* 0x000ea20000000c00 */
[----:B0-----:R-:W-:Y:S02]  /*3c20*/  FSETP.GEU.AND P3, PT, R3, R14, PT ;  /* 0x0000000e0300720b */ /* 0x001fe40003f6e000 */
[----:B------:R-:W-:-:S02]  /*3c30*/  FSETP.NAN.AND P4, PT, R45, R45, PT ;  /* 0x0000002d2d00720b */ /* 0x000fc40003f88000 */
[C---:B------:R-:W-:Y:S02]  /*3c40*/  FSEL R40, R45.reuse, R40, P5 ;  /* 0x000000282d287208 */ /* 0x040fe40002800000 */
[----:B------:R-:W-:Y:S02]  /*3c50*/  FSETP.GT.AND P5, PT, R46, R55, PT ;  /* 0x000000372e00720b */ /* 0x000fe40003fa4000 */
[----:B------:R-:W-:Y:S02]  /*3c60*/  FSEL R40, R45, R40, P4 ;  /* 0x000000282d287208 */ /* 0x000fe40002000000 */
[----:B------:R-:W-:Y:S02]  /*3c70*/  FSETP.NAN.AND P4, PT, R3, R3, PT ;  /* 0x000000030300720b */ /* 0x000fe40003f88000 */
[----:B------:R-:W-:Y:S02]  /*3c80*/  FSEL R45, R40, R45, !P0 ;  /* 0x0000002d282d7208 */ /* 0x000fe40004000000 */
[----:B------:R-:W-:-:S02]  /*3c90*/  FSETP.GT.AND P6, PT, R47, R42, PT ;  /* 0x0000002a2f00720b */ /* 0x000fc40003fc4000 */
[----:B------:R-:W-:Y:S02]  /*3ca0*/  @P3 FSEL R3, R3, R14, P4 ;  /* 0x0000000e03033208 */ /* 0x000fe40002000000 */
[----:B------:R-:W-:Y:S02]  /*3cb0*/  FSETP.GT.AND P4, PT, R45, R58, PT ;  /* 0x0000003a2d00720b */ /* 0x000fe40003f84000 */
[C---:B------:R-:W-:Y:S02]  /*3cc0*/  FSETP.NAN.AND P3, PT, R46.reuse, R46, PT ;  /* 0x0000002e2e00720b */ /* 0x040fe40003f68000 */
[C---:B------:R-:W-:Y:S02]  /*3cd0*/  FSEL R42, R47.reuse, R42, P6 ;  /* 0x0000002a2f2a7208 */ /* 0x040fe40003000000 */
[----:B------:R-:W-:Y:S02]  /*3ce0*/  FSETP.NAN.AND P6, PT, R47, R47, PT ;  /* 0x0000002f2f00720b */ /* 0x000fe40003fc8000 */
[----:B------:R-:W-:-:S02]  /*3cf0*/  @!P5 FSEL R46, R46, R55, P3 ;  /* 0x000000372e2ed208 */ /* 0x000fc40001800000 */
[C---:B-1----:R-:W-:Y:S02]  /*3d00*/  FSETP.GEU.AND P3, PT, R52.reuse, R15, PT ;  /* 0x0000000f3400720b */ /* 0x042fe40003f6e000 */
[----:B------:R-:W-:Y:S02]  /*3d10*/  FSEL R42, R47, R42, P6 ;  /* 0x0000002a2f2a7208 */ /* 0x000fe40003000000 */
[C---:B------:R-:W-:Y:S02]  /*3d20*/  FSETP.NAN.AND P6, PT, R45.reuse, R45, PT ;  /* 0x0000002d2d00720b */ /* 0x040fe40003fc8000 */
[----:B------:R-:W-:Y:S02]  /*3d30*/  SHF.R.U32.HI R12, RZ, 0x5, R4 ;  /* 0x00000005ff0c7819 */ /* 0x000fe40000011604 */
[----:B------:R-:W-:Y:S02]  /*3d40*/  @!P4 FSEL R45, R45, R58, P6 ;  /* 0x0000003a2d2dc208 */ /* 0x000fe40003000000 */
[C---:B------:R-:W-:Y:S01]  /*3d50*/  FSETP.NAN.AND P4, PT, R52.reuse, R52, PT ;  /* 0x000000343400720b */ /* 0x040fe20003f88000 */
[----:B------:R-:W0:Y:S03]  /*3d60*/  SHFL.BFLY PT, R14, R3, 0x1, 0x1f ;  /* 0x0c201f00030e7f89 */ /* 0x000e2600000e0000 */
[----:B------:R-:W-:Y:S01]  /*3d70*/  @P3 SEL R52, R52, R15, P4 ;  /* 0x0000000f34343207 */ /* 0x000fe20002000000 */
[----:B------:R-:W-:-:S02]  /*3d80*/  IMAD.SHL.U32 R15, R12, 0x4, RZ ;  /* 0x000000040c0f7824 */ /* 0x000fc400078e00ff */
[----:B------:R-:W-:Y:S01]  /*3d90*/  IMAD.WIDE R12, R31, R28, c[0x0][0x178] ;  /* 0x00005e001f0c7625 */ /* 0x000fe200078e021c */
[----:B------:R-:W-:-:S04]  /*3da0*/  FSETP.GT.AND P5, PT, R48, R43, PT ;  /* 0x0000002b3000720b */ /* 0x000fc80003fa4000 */
[----:B--2---:R-:W-:Y:S01]  /*3db0*/  @!P1 STG.E.128 [R12.64], R8 ;  /* 0x000000080c009986 */ /* 0x004fe2000c101d04 */
[----:B------:R-:W-:-:S03]  /*3dc0*/  FSEL R43, R48, R43, P5 ;  /* 0x0000002b302b7208 */ /* 0x000fc60002800000 */
[----:B------:R-:W-:Y:S01]  /*3dd0*/  BAR.SYNC.DEFER_BLOCKING 0x0 ;  /* 0x0000000000007b1d */ /* 0x000fe20000010000 */
[----:B------:R-:W-:-:S04]  /*3de0*/  FSETP.NAN.AND P5, PT, R48, R48, PT ;  /* 0x000000303000720b */ /* 0x000fc80003fa8000 */
[----:B------:R-:W-:Y:S02]  /*3df0*/  FSEL R43, R48, R43, P5 ;  /* 0x0000002b302b7208 */ /* 0x000fe40002800000 */
[----:B------:R-:W-:Y:S02]  /*3e00*/  FSEL R42, R42, R47, !P0 ;  /* 0x0000002f2a2a7208 */ /* 0x000fe40004000000 */
[----:B------:R-:W-:Y:S02]  /*3e10*/  FSEL R43, R43, R48, !P0 ;  /* 0x000000302b2b7208 */ /* 0x000fe40004000000 */
[C---:B------:R-:W-:Y:S02]  /*3e20*/  FSETP.NAN.AND P0, PT, R3.reuse, R3, PT ;  /* 0x000000030300720b */ /* 0x040fe40003f08000 */
[CC--:B0-----:R-:W-:Y:S02]  /*3e30*/  FSETP.GEU.AND P6, PT, R3.reuse, R14.reuse, PT ;  /* 0x0000000e0300720b */ /* 0x0c1fe40003fce000 */
[----:B------:R-:W-:-:S02]  /*3e40*/  SEL R14, R3, R14, P0 ;  /* 0x0000000e030e7207 */ /* 0x000fc40000000000 */
[----:B------:R-:W-:Y:S02]  /*3e50*/  LOP3.LUT R15, R15, 0x1c, RZ, 0xe2, !PT ;  /* 0x0000001c0f0f7812 */ /* 0x000fe400078ee2ff */
[----:B------:R-:W-:-:S03]  /*3e60*/  SEL R14, R3, R14, !P6 ;  /* 0x0000000e030e7207 */ /* 0x000fc60007000000 */
[----:B------:R-:W-:Y:S04]  /*3e70*/  @!P2 STS [R15], R52 ;  /* 0x000000340f00a388 */ /* 0x000fe80000000800 */
[----:B------:R-:W-:Y:S04]  /*3e80*/  @!P2 STS [R15+0x20], R14 ;  /* 0x0000200e0f00a388 */ /* 0x000fe80000000800 */
[----:B------:R-:W-:Y:S01]  /*3e90*/  BAR.SYNC.DEFER_BLOCKING 0x0 ;  /* 0x0000000000007b1d */ /* 0x000fe20000010000 */
[----:B------:R-:W-:Y:S02]  /*3ea0*/  FSETP.GT.AND P5, PT, R45, R42, PT ;  /* 0x0000002a2d00720b */ /* 0x000fe40003fa4000 */
[----:B------:R-:W-:-:S02]  /*3eb0*/  ISETP.GE.AND P4, PT, R4, 0x10, PT ;  /* 0x000000100400780c */ /* 0x000fc40003f86270 */
[C---:B------:R-:W-:Y:S01]  /*3ec0*/  FSETP.NAN.AND P3, PT, R45.reuse, R45, PT ;  /* 0x0000002d2d00720b */ /* 0x040fe20003f68000 */
[----:B------:R-:W0:Y:S08]  /*3ed0*/  SHFL.BFLY PT, R3, R46, 0x10, 0x1f ;  /* 0x0e001f002e037f89 */ /* 0x000e3000000e0000 */
[----:B------:R-:W-:-:S04]  /*3ee0*/  @!P5 FSEL R45, R45, R42, P3 ;  /* 0x0000002a2d2dd208 */ /* 0x000fc80001800000 */
[C---:B------:R-:W-:Y:S01]  /*3ef0*/  FSETP.GT.AND P0, PT, R45.reuse, R43, PT ;  /* 0x0000002b2d00720b */ /* 0x040fe20003f04000 */
[----:B------:R-:W1:Y:S01]  /*3f00*/  @!P4 LDS R7, [R4.X4] ;  /* 0x000000000407c984 */ /* 0x000e620000004800 */
[----:B------:R-:W-:-:S11]  /*3f10*/  FSETP.NAN.AND P3, PT, R45, R45, PT ;  /* 0x0000002d2d00720b */ /* 0x000fd60003f68000 */
[----:B------:R-:W-:Y:S02]  /*3f20*/  @!P0 FSEL R45, R45, R43, P3 ;  /* 0x0000002b2d2d8208 */ /* 0x000fe40001800000 */
[C---:B------:R-:W-:Y:S02]  /*3f30*/  FSETP.NAN.AND P3, PT, R46.reuse, R46, PT ;  /* 0x0000002e2e00720b */ /* 0x040fe40003f68000 */
[CC--:B0-----:R-:W-:Y:S01]  /*3f40*/  FSETP.GT.AND P0, PT, R46.reuse, R3.reuse, PT ;  /* 0x000000032e00720b */ /* 0x0c1fe20003f04000 */
[----:B------:R-:W0:Y:S10]  /*3f50*/  SHFL.BFLY PT, R9, R45, 0x10, 0x1f ;  /* 0x0e001f002d097f89 */ /* 0x000e3400000e0000 */
[----:B------:R-:W-:-:S05]  /*3f60*/  @!P3 FSEL R46, R46, R3, P0 ;  /* 0x000000032e2eb208 */ /* 0x000fca0000000000 */
[----:B------:R-:W2:Y:S01]  /*3f70*/  SHFL.BFLY PT, R3, R46, 0x8, 0x1f ;  /* 0x0d001f002e037f89 */ /* 0x000ea200000e0000 */
[----:B------:R-:W-:-:S03]  /*3f80*/  FSETP.NAN.AND P3, PT, R45, R45, PT ;  /* 0x0000002d2d00720b */ /* 0x000fc60003f68000 */
[----:B-1----:R-:W1:Y:S01]  /*3f90*/  SHFL.BFLY PT, R8, R7, 0x4, 0x1f ;  /* 0x0c801f0007087f89 */ /* 0x002e6200000e0000 */
[----:B0-----:R-:W-:-:S09]  /*3fa0*/  FSETP.GT.AND P0, PT, R45, R9, PT ;  /* 0x000000092d00720b */ /* 0x001fd20003f04000 */
[----:B------:R-:W-:Y:S02]  /*3fb0*/  @!P3 FSEL R45, R45, R9, P0 ;  /* 0x000000092d2db208 */ /* 0x000fe40000000000 */
[----:B--2---:R-:W-:-:S03]  /*3fc0*/  FSETP.GT.AND P0, PT, R46, R3, PT ;  /* 0x000000032e00720b */ /* 0x004fc60003f04000 */
[----:B------:R-:W0:Y:S01]  /*3fd0*/  SHFL.BFLY PT, R10, R45, 0x8, 0x1f ;  /* 0x0d001f002d0a7f89 */ /* 0x000e2200000e0000 */
[----:B------:R-:W-:Y:S02]  /*3fe0*/  FSETP.NAN.AND P3, PT, R46, R46, PT ;  /* 0x0000002e2e00720b */ /* 0x000fe40003f68000 */
[----:B-1----:R-:W-:-:S07]  /*3ff0*/  FSETP.GEU.AND P5, PT, R7, R8, PT ;  /* 0x000000080700720b */ /* 0x002fce0003fae000 */
[----:B------:R-:W-:Y:S02]  /*4000*/  @!P0 FSEL R46, R46, R3, P3 ;  /* 0x000000032e2e8208 */ /* 0x000fe40001800000 */
[C---:B------:R-:W-:Y:S02]  /*4010*/  FSETP.NAN.AND P0, PT, R7.reuse, R7, PT ;  /* 0x000000070700720b */ /* 0x040fe40003f08000 */
[C---:B------:R-:W-:Y:S01]  /*4020*/  FSEL R8, R7.reuse, R8, !P5 ;  /* 0x0000000807087208 */ /* 0x040fe20006800000 */
[----:B------:R-:W1:Y:S03]  /*4030*/  SHFL.BFLY PT, R9, R46, 0x4, 0x1f ;  /* 0x0c801f002e097f89 */ /* 0x000e6600000e0000 */
[----:B------:R-:W-:-:S05]  /*4040*/  FSEL R3, R7, R8, P0 ;  /* 0x0000000807037208 */ /* 0x000fca0000000000 */
[----:B------:R-:W2:Y:S01]  /*4050*/  SHFL.BFLY PT, R8, R3, 0x2, 0x1f ;  /* 0x0c401f0003087f89 */ /* 0x000ea200000e0000 */
[C---:B0-----:R-:W-:Y:S02]  /*4060*/  FSETP.GT.AND P0, PT, R45.reuse, R10, PT ;  /* 0x0000000a2d00720b */ /* 0x041fe40003f04000 */
[----:B------:R-:W-:-:S11]  /*4070*/  FSETP.NAN.AND P3, PT, R45, R45, PT ;  /* 0x0000002d2d00720b */ /* 0x000fd60003f68000 */
[----:B------:R-:W-:Y:S02]  /*4080*/  @!P0 FSEL R45, R45, R10, P3 ;  /* 0x0000000a2d2d8208 */ /* 0x000fe40001800000 */
[----:B-1----:R-:W-:-:S03]  /*4090*/  FSETP.GT.AND P0, PT, R46, R9, PT ;  /* 0x000000092e00720b */ /* 0x002fc60003f04000 */
[----:B------:R-:W0:Y:S01]  /*40a0*/  SHFL.BFLY PT, R10, R45, 0x4, 0x1f ;  /* 0x0c801f002d0a7f89 */ /* 0x000e2200000e0000 */
[----:B------:R-:W-:Y:S02]  /*40b0*/  FSETP.NAN.AND P3, PT, R46, R46, PT ;  /* 0x0000002e2e00720b */ /* 0x000fe40003f68000 */
[----:B--2---:R-:W-:-:S07]  /*40c0*/  FSETP.GEU.AND P5, PT, R3, R8, PT ;  /* 0x000000080300720b */ /* 0x004fce0003fae000 */
[----:B------:R-:W-:Y:S02]  /*40d0*/  @!P0 FSEL R46, R46, R9, P3 ;  /* 0x000000092e2e8208 */ /* 0x000fe40001800000 */
[----:B------:R-:W-:-:S03]  /*40e0*/  FSETP.NAN.AND P0, PT, R3, R3, PT ;  /* 0x000000030300720b */ /* 0x000fc60003f08000 */
[----:B------:R-:W1:Y:S01]  /*40f0*/  SHFL.BFLY PT, R7, R46, 0x2, 0x1f ;  /* 0x0c401f002e077f89 */ /* 0x000e6200000e0000 */
[----:B------:R-:W-:-:S05]  /*4100*/  @P5 FSEL R3, R3, R8, P0 ;  /* 0x0000000803035208 */ /* 0x000fca0000000000 */
[----:B------:R-:W2:Y:S01]  /*4110*/  SHFL.BFLY PT, R8, R3, 0x1, 0x1f ;  /* 0x0c201f0003087f89 */ /* 0x000ea200000e0000 */
[C---:B0-----:R-:W-:Y:S02]  /*4120*/  FSETP.GT.AND P0, PT, R45.reuse, R10, PT ;  /* 0x0000000a2d00720b */ /* 0x041fe40003f04000 */
[----:B------:R-:W-:-:S11]  /*4130*/  FSETP.NAN.AND P3, PT, R45, R45, PT ;  /* 0x0000002d2d00720b */ /* 0x000fd60003f68000 */
[----:B------:R-:W-:Y:S02]  /*4140*/  @!P0 FSEL R45, R45, R10, P3 ;  /* 0x0000000a2d2d8208 */ /* 0x000fe40001800000 */
[----:B-1----:R-:W-:Y:S02]  /*4150*/  FSETP.GT.AND P3, PT, R46, R7, PT ;  /* 0x000000072e00720b */ /* 0x002fe40003f64000 */
[----:B------:R-:W-:Y:S02]  /*4160*/  LOP3.LUT P0, RZ, R4, 0x7, RZ, 0xc0, !PT ;  /* 0x0000000704ff7812 */ /* 0x000fe4000780c0ff */
[----:B------:R-:W-:Y:S02]  /*4170*/  FSETP.NAN.AND P6, PT, R46, R46, PT ;  /* 0x0000002e2e00720b */ /* 0x000fe40003fc8000 */
[----:B--2---:R-:W-:Y:S02]  /*4180*/  FSETP.GEU.AND P5, PT, R3, R8, PT ;  /* 0x000000080300720b */ /* 0x004fe40003fae000 */
[----:B------:R-:W-:-:S05]  /*4190*/  ISETP.LT.AND P0, PT, R4, 0x10, !P0 ;  /* 0x000000100400780c */ /* 0x000fca0004701270 */
[----:B------:R-:W-:Y:S02]  /*41a0*/  @!P3 FSEL R46, R46, R7, P6 ;  /* 0x000000072e2eb208 */ /* 0x000fe40003000000 */
[----:B------:R-:W-:-:S04]  /*41b0*/  FSETP.NAN.AND P3, PT, R3, R3, PT ;  /* 0x000000030300720b */ /* 0x000fc80003f68000 */
[----:B------:R-:W-:-:S05]  /*41c0*/  @P5 SEL R3, R3, R8, P3 ;  /* 0x0000000803035207 */ /* 0x000fca0001800000 */
[----:B------:R-:W-:Y:S04]  /*41d0*/  @P0 STS [R4.X4], R3 ;  /* 0x0000000304000388 */ /* 0x000fe80000004800 */
[----:B------:R-:W-:Y:S06]  /*41e0*/  BAR.SYNC.DEFER_BLOCKING 0x0 ;  /* 0x0000000000007b1d */ /* 0x000fec0000010000 */
[----:B------:R-:W0:Y:S04]  /*41f0*/  SHFL.BFLY PT, R10, R45, 0x2, 0x1f ;  /* 0x0c401f002d0a7f89 */ /* 0x000e2800000e0000 */
[----:B------:R-:W-:Y:S04]  /*4200*/  LDS R8, [RZ] ;  /* 0x00000000ff087984 */ /* 0x000fe80000000800 */
[----:B------:R-:W1:Y:S04]  /*4210*/  LDS R9, [0x20] ;  /* 0x00002000ff097984 */ /* 0x000e680000000800 */
[----:B------:R-:W-:Y:S01]  /*4220*/  BAR.SYNC.DEFER_BLOCKING 0x0 ;  /* 0x0000000000007b1d */ /* 0x000fe20000010000 */
[----:B0-----:R-:W-:-:S02]  /*4230*/  FSETP.GT.AND P3, PT, R45, R10, PT ;  /* 0x0000000a2d00720b */ /* 0x001fc40003f64000 */
[----:B------:R-:W-:-:S11]  /*4240*/  FSETP.NAN.AND P5, PT, R45, R45, PT ;  /* 0x0000002d2d00720b */ /* 0x000fd60003fa8000 */
[----:B------:R-:W-:-:S05]  /*4250*/  @!P3 FSEL R45, R45, R10, P5 ;  /* 0x0000000a2d2db208 */ /* 0x000fca0002800000 */
[----:B------:R-:W0:Y:S04]  /*4260*/  SHFL.BFLY PT, R10, R45, 0x1, 0x1f ;  /* 0x0c201f002d0a7f89 */ /* 0x000e2800000e0000 */
[----:B------:R-:W2:Y:S04]  /*4270*/  SHFL.BFLY PT, R7, R46, 0x1, 0x1f ;  /* 0x0c201f002e077f89 */ /* 0x000ea800000e0000 */
[----:B-1----:R-:W-:Y:S04]  /*4280*/  STS.64 [RZ], R8 ;  /* 0x00000008ff007388 */ /* 0x002fe80000000a00 */
[----:B------:R-:W-:Y:S01]  /*4290*/  BAR.SYNC.DEFER_BLOCKING 0x0 ;  /* 0x0000000000007b1d */ /* 0x000fe20000010000 */
[----:B------:R-:W-:-:S02]  /*42a0*/  FSETP.NAN.AND P6, PT, R45, R45, PT ;  /* 0x0000002d2d00720b */ /* 0x000fc40003fc8000 */
[----:B------:R-:W-:Y:S02]  /*42b0*/  LOP3.LUT R13, R4, 0x1, RZ, 0xc0, !PT ;  /* 0x00000001040d7812 */ /* 0x000fe400078ec0ff */
[CC--:B0-----:R-:W-:Y:S02]  /*42c0*/  SEL R3, R45.reuse, R10.reuse, P6 ;  /* 0x0000000a2d037207 */ /* 0x0c1fe40003000000 */
[----:B------:R-:W-:-:S04]  /*42d0*/  FSETP.GT.AND P6, PT, R45, R10, PT ;  /* 0x0000000a2d00720b */ /* 0x000fc80003fc4000 */
[----:B------:R-:W-:Y:S02]  /*42e0*/  SEL R10, R45, R3, P6 ;  /* 0x000000032d0a7207 */ /* 0x000fe40003000000 */
[C---:B--2---:R-:W-:Y:S01]  /*42f0*/  FSETP.GT.AND P3, PT, R46.reuse, R7, PT ;  /* 0x000000072e00720b */ /* 0x044fe20003f64000 */
[----:B------:R-:W-:Y:S04]  /*4300*/  LDS R3, [R13.X4] ;  /* 0x000000000d037984 */ /* 0x000fe80000004800 */
[----:B------:R-:W-:Y:S01]  /*4310*/  BAR.SYNC.DEFER_BLOCKING 0x0 ;  /* 0x0000000000007b1d */ /* 0x000fe20000010000 */
[----:B------:R-:W-:-:S07]  /*4320*/  FSETP.NAN.AND P5, PT, R46, R46, PT ;  /* 0x0000002e2e00720b */ /* 0x000fce0003fa8000 */
[----:B------:R-:W-:-:S05]  /*4330*/  @!P3 SEL R46, R46, R7, P5 ;  /* 0x000000072e2eb207 */ /* 0x000fca0002800000 */
[----:B------:R-:W-:Y:S04]  /*4340*/  @!P2 STS [R15], R46 ;  /* 0x0000002e0f00a388 */ /* 0x000fe80000000800 */
[----:B------:R-:W-:Y:S04]  /*4350*/  @!P2 STS [R15+0x20], R10 ;  /* 0x0000200a0f00a388 */ /* 0x000fe80000000800 */
[----:B------:R-:W-:Y:S06]  /*4360*/  BAR.SYNC.DEFER_BLOCKING 0x0 ;  /* 0x0000000000007b1d */ /* 0x000fec0000010000 */
[----:B------:R-:W0:Y:S04]  /*4370*/  @!P4 LDS R6, [R4.X4] ;  /* 0x000000000406c984 */ /* 0x000e280000004800 */
[----:B0-----:R-:W0:Y:S01]  /*4380*/  SHFL.BFLY PT, R7, R6, 0x4, 0x1f ;  /* 0x0c801f0006077f89 */ /* 0x001e2200000e0000 */
[----:B------:R-:W-:-:S02]  /*4390*/  FSETP.NAN.AND P3, PT, R6, R6, PT ;  /* 0x000000060600720b */ /* 0x000fc40003f68000 */
[----:B0-----:R-:W-:-:S04]  /*43a0*/  FSETP.GT.AND P2, PT, R6, R7, PT ;  /* 0x000000070600720b */ /* 0x001fc80003f44000 */
[----:B------:R-:W-:-:S04]  /*43b0*/  FSEL R7, R6, R7, P2 ;  /* 0x0000000706077208 */ /* 0x000fc80001000000 */
[----:B------:R-:W-:-:S05]  /*43c0*/  FSEL R7, R6, R7, P3 ;  /* 0x0000000706077208 */ /* 0x000fca0001800000 */
[----:B------:R-:W0:Y:S01]  /*43d0*/  SHFL.BFLY PT, R12, R7, 0x2, 0x1f ;  /* 0x0c401f00070c7f89 */ /* 0x000e2200000e0000 */
[C---:B------:R-:W-:Y:S02]  /*43e0*/  FSETP.NAN.AND P3, PT, R7.reuse, R7, PT ;  /* 0x000000070700720b */ /* 0x040fe40003f68000 */
[----:B0-----:R-:W-:-:S13]  /*43f0*/  FSETP.GT.AND P2, PT, R7, R12, PT ;  /* 0x0000000c0700720b */ /* 0x001fda0003f44000 */
[----:B------:R-:W-:-:S05]  /*4400*/  @!P2 FSEL R7, R7, R12, P3 ;  /* 0x0000000c0707a208 */ /* 0x000fca0001800000 */
[----:B------:R-:W0:Y:S01]  /*4410*/  SHFL.BFLY PT, R10, R7, 0x1, 0x1f ;  /* 0x0c201f00070a7f89 */ /* 0x000e2200000e0000 */
[C---:B------:R-:W-:Y:S02]  /*4420*/  FSETP.NAN.AND P3, PT, R7.reuse, R7, PT ;  /* 0x000000070700720b */ /* 0x040fe40003f68000 */
[----:B0-----:R-:W-:-:S13]  /*4430*/  FSETP.GT.AND P2, PT, R7, R10, PT ;  /* 0x0000000a0700720b */ /* 0x001fda0003f44000 */
[----:B------:R-:W-:-:S05]  /*4440*/  @!P2 SEL R7, R7, R10, P3 ;  /* 0x0000000a0707a207 */ /* 0x000fca0001800000 */
[----:B------:R-:W-:Y:S04]  /*4450*/  @P0 STS [R4.X4], R7 ;  /* 0x0000000704000388 */ /* 0x000fe80000004800 */
[----:B------:R-:W-:Y:S06]  /*4460*/  BAR.SYNC.DEFER_BLOCKING 0x0 ;  /* 0x0000000000007b1d */ /* 0x000fec0000010000 */
[----:B------:R-:W0:Y:S04]  /*4470*/  LDS R10, [RZ] ;  /* 0x00000000ff0a7984 */ /* 0x000e280000000800 */
[----:B------:R-:W1:Y:S04]  /*4480*/  LDS R11, [0x20] ;  /* 0x00002000ff0b7984 */ /* 0x000e680000000800 */
[----:B------:R-:W-:Y:S01]  /*4490*/  BAR.SYNC.DEFER_BLOCKING 0x0 ;  /* 0x0000000000007b1d */ /* 0x000fe20000010000 */
[----:B------:R-:W-:-:S04]  /*44a0*/  FSETP.GE.AND P0, PT, R8, RZ, PT ;  /* 0x000000ff0800720b */ /* 0x000fc80003f06000 */
[----:B------:R-:W-:Y:S02]  /*44b0*/  FSEL R8, R8, RZ, !P0 ;  /* 0x000000ff08087208 */ /* 0x000fe40004000000 */
[----:B------:R-:W-:-:S03]  /*44c0*/  FSETP.GE.AND P0, PT, R9, RZ, PT ;  /* 0x000000ff0900720b */ /* 0x000fc60003f06000 */
[----:B------:R-:W-:Y:S01]  /*44d0*/  FADD R8, RZ, -R8 ;  /* 0x80000008ff087221 */ /* 0x000fe20000000000 */
[----:B------:R-:W-:-:S04]  /*44e0*/  FSEL R9, R9, RZ, !P0 ;  /* 0x000000ff09097208 */ /* 0x000fc80004000000 */
[----:B------:R-:W-:Y:S01]  /*44f0*/  FSETP.NAN.AND P2, PT, R8, R8, PT ;  /* 0x000000080800720b */ /* 0x000fe20003f48000 */
[----:B------:R-:W-:-:S05]  /*4500*/  FADD R9, RZ, -R9 ;  /* 0x80000009ff097221 */ /* 0x000fca0000000000 */
[----:B------:R-:W-:Y:S02]  /*4510*/  FSETP.NAN.AND P3, PT, R9, R9, PT ;  /* 0x000000090900720b */ /* 0x000fe40003f68000 */
[----:B0-----:R-:W-:-:S04]  /*4520*/  FSETP.GTU.AND P0, PT, R10, RZ, PT ;  /* 0x000000ff0a00720b */ /* 0x001fc80003f0c000 */
[----:B------:R-:W-:Y:S02]  /*4530*/  FSEL R7, R10, RZ, P0 ;  /* 0x000000ff0a077208 */ /* 0x000fe40000000000 */
[C---:B-1----:R-:W-:Y:S01]  /*4540*/  FSETP.GTU.AND P4, PT, R11.reuse, RZ, PT ;  /* 0x000000ff0b00720b */ /* 0x042fe20003f8c000 */
[----:B------:R-:W-:Y:S04]  /*4550*/  STS.64 [RZ], R10 ;  /* 0x0000000aff007388 */ /* 0x000fe80000000a00 */
[----:B------:R-:W-:Y:S01]  /*4560*/  BAR.SYNC.DEFER_BLOCKING 0x0 ;  /* 0x0000000000007b1d */ /* 0x000fe20000010000 */
[----:B------:R-:W-:Y:S02]  /*4570*/  FSETP.GT.AND P0, PT, R8, R7, PT ;  /* 0x000000070800720b */ /* 0x000fe40003f04000 */
[----:B------:R-:W-:-:S02]  /*4580*/  FSEL R6, R11, RZ, P4 ;  /* 0x000000ff0b067208 */ /* 0x000fc40002000000 */
[----:B------:R-:W-:Y:S02]  /*4590*/  @!P2 FSEL R8, R8, R7, P0 ;  /* 0x000000070808a208 */ /* 0x000fe40000000000 */
[----:B------:R-:W-:-:S03]  /*45a0*/  FSETP.GT.AND P0, PT, R9, R6, PT ;  /* 0x000000060900720b */ /* 0x000fc60003f04000 */
[----:B------:R-:W-:Y:S01]  /*45b0*/  FMUL R8, R8, 0.0078740157186985015869 ;  /* 0x3c01020408087820 */ /* 0x000fe20000400000 */
[----:B------:R-:W-:-:S04]  /*45c0*/  @!P3 FSEL R9, R9, R6, P0 ;  /* 0x000000060909b208 */ /* 0x000fc80000000000 */
[C---:B------:R-:W-:Y:S01]  /*45d0*/  FSETP.GT.AND P0, PT, R8.reuse, 9.9999997473787516356e-06, PT ;  /* 0x3727c5ac0800780b */ /* 0x040fe20003f04000 */
[----:B------:R-:W-:Y:S01]  /*45e0*/  FMUL R12, R9, 0.0078740157186985015869 ;  /* 0x3c010204090c7820 */ /* 0x000fe20000400000 */
[----:B------:R-:W-:-:S04]  /*45f0*/  FSETP.NAN.AND P2, PT, R8, R8, PT ;  /* 0x000000080800720b */ /* 0x000fc80003f48000 */
[----:B------:R-:W-:Y:S01]  /*4600*/  FSETP.GT.AND P3, PT, R12, 9.9999997473787516356e-06, PT ;  /* 0x3727c5ac0c00780b */ /* 0x000fe20003f64000 */
[----:B------:R0:W1:Y:S06]  /*4610*/  LDS R6, [R13.X4] ;  /* 0x000000000d067984 */ /* 0x00006c0000004800 */
[----:B------:R-:W-:Y:S02]  /*4620*/  @!P0 FSEL R8, R8, 9.9999997473787516356e-06, P2 ;  /* 0x3727c5ac08088808 */ /* 0x000fe40001000000 */
[----:B------:R-:W-:-:S04]  /*4630*/  FSETP.NAN.AND P0, PT, R12, R12, PT ;  /* 0x0000000c0c00720b */ /* 0x000fc80003f08000 */
[----:B------:R-:W-:Y:S02]  /*4640*/  @!P3 FSEL R12, R12, 9.9999997473787516356e-06, P0 ;  /* 0x3727c5ac0c0cb808 */ /* 0x000fe40000000000 */
[----:B------:R-:W-:Y:S02]  /*4650*/  FSETP.GT.AND P2, PT, |R8|, 8.50705917302346158658e+37, PT ;  /* 0x7e8000000800780b */ /* 0x000fe40003f44200 */
[C---:B------:R-:W-:Y:S02]  /*4660*/  FSETP.GT.AND P3, PT, |R12|.reuse, 8.50705917302346158658e+37, PT ;  /* 0x7e8000000c00780b */ /* 0x040fe40003f64200 */
[----:B------:R-:W-:Y:S02]  /*4670*/  FSETP.GEU.AND P5, PT, |R12|, 1.175494350822287508e-38, PT ;  /* 0x008000000c00780b */ /* 0x000fe40003fae200 */
[----:B------:R-:W-:-:S07]  /*4680*/  FSETP.GEU.AND P4, PT, |R8|, 1.175494350822287508e-38, PT ;  /* 0x008000000800780b */ /* 0x000fce0003f8e200 */
[----:B------:R-:W-:Y:S02]  /*4690*/  @P2 FMUL R8, R8, 0.25 ;  /* 0x3e80000008082820 */ /* 0x000fe40000400000 */
[----:B------:R-:W-:Y:S01]  /*46a0*/  @P3 FMUL R12, R12, 0.25 ;  /* 0x3e8000000c0c3820 */ /* 0x000fe20000400000 */
[----:B------:R-:W-:-:S03]  /*46b0*/  LOP3.LUT P0, RZ, R4, 0xfe, RZ, 0xc0, !PT ;  /* 0x000000fe04ff7812 */ /* 0x000fc6000780c0ff */
[----:B------:R-:W-:Y:S01]  /*46c0*/  @!P5 FMUL R12, R12, 16777216 ;  /* 0x4b8000000c0cd820 */ /* 0x000fe20000400000 */
[----:B------:R-:W-:Y:S01]  /*46d0*/  @!P4 FMUL R8, R8, 16777216 ;  /* 0x4b8000000808c820 */ /* 0x000fe20000400000 */
[----:B------:R-:W-:Y:S01]  /*46e0*/  LOP3.LUT R19, R5, 0x1, R4, 0xf8, !PT ;  /* 0x0000000105137812 */ /* 0x000fe200078ef804 */
[----:B0-----:R-:W-:Y:S02]  /*46f0*/  IMAD.MOV.U32 R13, RZ, RZ, 0x3e800000 ;  /* 0x3e800000ff0d7424 */ /* 0x001fe400078e00ff */
[----:B------:R0:W2:Y:S01]  /*4700*/  MUFU.RCP R10, R8 ;  /* 0x00000008000a7308 */ /* 0x0000a20000001000 */
[----:B------:R-:W-:-:S07]  /*4710*/  ISETP.LT.AND P0, PT, R19, 0x1010, !P0 ;  /* 0x000010101300780c */ /* 0x000fce0004701270 */
[----:B------:R-:W3:Y:S01]  /*4720*/  MUFU.RCP R12, R12 ;  /* 0x0000000c000c7308 */ /* 0x000ee20000001000 */
[----:B-1----:R-:W-:Y:S02]  /*4730*/  F2FP.BF16.PACK_AB R3, R6, R3 ;  /* 0x000000030603723e */ /* 0x002fe400000010ff */
[C---:B------:R-:W-:Y:S02]  /*4740*/  FSEL R11, R13.reuse, 1, P2 ;  /* 0x3f8000000d0b7808 */ /* 0x040fe40001000000 */
[----:B------:R-:W-:Y:S01]  /*4750*/  FSEL R13, R13, 1, P3 ;  /* 0x3f8000000d0d7808 */ /* 0x000fe20001800000 */
[-C--:B------:R-:W-:Y:S01]  /*4760*/  IMAD.WIDE R4, R19, R28.reuse, c[0x0][0x180] ;  /* 0x0000600013047625 */ /* 0x080fe200078e021c */
[----:B------:R-:W-:Y:S01]  /*4770*/  PRMT R15, R3, 0x7632, R15 ;  /* 0x00007632030f7816 */ /* 0x000fe2000000000f */
[----:B------:R-:W-:Y:S01]  /*4780*/  @!P4 FMUL R11, R11, 16777216 ;  /* 0x4b8000000b0bc820 */ /* 0x000fe20000400000 */
[----:B------:R-:W-:Y:S01]  /*4790*/  PRMT R17, R3, 0x7610, R17 ;  /* 0x0000761003117816 */ /* 0x000fe20000000011 */
[----:B------:R-:W-:Y:S01]  /*47a0*/  IMAD.WIDE R6, R19, R28, c[0x0][0x188] ;  /* 0x0000620013067625 */ /* 0x000fe200078e021c */
[----:B------:R-:W-:-:S03]  /*47b0*/  @!P5 FMUL R13, R13, 16777216 ;  /* 0x4b8000000d0dd820 */ /* 0x000fc60000400000 */
[CC--:B0-----:R-:W-:Y:S01]  /*47c0*/  IMAD.WIDE R8, R19.reuse, R28.reuse, c[0x0][0x190] ;  /* 0x0000640013087625 */ /* 0x0c1fe200078e021c */
[----:B------:R-:W-:Y:S01]  /*47d0*/  @P0 STG.E.U16 [R4.64], R3 ;  /* 0x0000000304000986 */ /* 0x000fe2000c101504 */
[----:B--2---:R-:W-:Y:S01]  /*47e0*/  FMUL R20, R10, R11 ;  /* 0x0000000b0a147220 */ /* 0x004fe20000400000 */
[----:B---3--:R-:W-:Y:S01]  /*47f0*/  FMUL R21, R12, R13 ;  /* 0x0000000d0c157220 */ /* 0x008fe20000400000 */
[-C--:B------:R-:W-:Y:S01]  /*4800*/  IMAD.WIDE R10, R19, R28.reuse, c[0x0][0x198] ;  /* 0x00006600130a7625 */ /* 0x080fe200078e021c */
[----:B------:R0:W-:Y:S01]  /*4810*/  @P0 STG.E.U16 [R6.64], R15 ;  /* 0x0000000f06000986 */ /* 0x0001e2000c101504 */
[----:B------:R-:W-:Y:S02]  /*4820*/  PRMT R22, R3, 0x7632, R22 ;  /* 0x0000763203167816 */ /* 0x000fe40000000016 */
[----:B------:R-:W-:Y:S01]  /*4830*/  IMAD.WIDE R12, R19, R28, c[0x0][0x1a0] ;  /* 0x00006800130c7625 */ /* 0x000fe200078e021c */
[----:B------:R1:W-:Y:S01]  /*4840*/  @P0 STG.E.U16 [R8.64], R17 ;  /* 0x0000001108000986 */ /* 0x0003e2000c101504 */
[----:B------:R-:W-:-:S02]  /*4850*/  PRMT R23, R3, 0x7610, R23 ;  /* 0x0000761003177816 */ /* 0x000fc40000000017 */
[C---:B------:R-:W-:Y:S02]  /*4860*/  PRMT R24, R3.reuse, 0x7632, R24 ;  /* 0x0000763203187816 */ /* 0x040fe40000000018 */
[----:B0-----:R-:W-:Y:S01]  /*4870*/  PRMT R7, R3, 0x7632, R7 ;  /* 0x0000763203077816 */ /* 0x001fe20000000007 */
[----:B------:R-:W-:Y:S01]  /*4880*/  IMAD.WIDE R14, R19, R28, c[0x0][0x1a8] ;  /* 0x00006a00130e7625 */ /* 0x000fe200078e021c */
[----:B-1----:R-:W-:-:S03]  /*4890*/  PRMT R9, R3, 0x7610, R9 ;  /* 0x0000761003097816 */ /* 0x002fc60000000009 */
[CC--:B------:R-:W-:Y:S01]  /*48a0*/  IMAD.WIDE R16, R19.reuse, R28.reuse, c[0x0][0x1b0] ;  /* 0x00006c0013107625 */ /* 0x0c0fe200078e021c */
[----:B------:R0:W-:Y:S03]  /*48b0*/  @P0 STG.E.U16 [R10.64], R7 ;  /* 0x000000070a000986 */ /* 0x0001e6000c101504 */
[----:B------:R-:W-:Y:S01]  /*48c0*/  IMAD.WIDE R18, R19, R28, c[0x0][0x1b8] ;  /* 0x00006e0013127625 */ /* 0x000fe200078e021c */
[----:B------:R1:W-:Y:S04]  /*48d0*/  @P0 STG.E.U16 [R12.64], R9 ;  /* 0x000000090c000986 */ /* 0x0003e8000c101504 */
[----:B------:R-:W-:Y:S04]  /*48e0*/  @P0 STG.E.U16 [R14.64], R22 ;  /* 0x000000160e000986 */ /* 0x000fe8000c101504 */
[----:B------:R-:W-:Y:S04]  /*48f0*/  @P0 STG.E.U16 [R16.64], R23 ;  /* 0x0000001710000986 */ /* 0x000fe8000c101504 */
[----:B------:R-:W-:Y:S04]  /*4900*/  @P0 STG.E.U16 [R18.64], R24 ;  /* 0x0000001812000986 */ /* 0x000fe8000c101504 */
[----:B------:R-:W-:Y:S01]  /*4910*/  BAR.SYNC.DEFER_BLOCKING 0x0 ;  /* 0x0000000000007b1d */ /* 0x000fe20000010000 */
[----:B------:R-:W-:-:S02]  /*4920*/  SHF.R.S32.HI R3, RZ, 0x1f, R0 ;  /* 0x0000001fff037819 */ /* 0x000fc40000011400 */
[C---:B------:R-:W-:Y:S01]  /*4930*/  LEA R8, P0, R0.reuse, c[0x0][0x178], 0x1 ;  /* 0x00005e0000087a11 */ /* 0x040fe200078008ff */
[----:B------:R-:W-:Y:S01]  /*4940*/  CS2R R4, SRZ ;  /* 0x0000000000047805 */ /* 0x000fe2000001ff00 */
[----:B0-----:R-:W-:Y:S01]  /*4950*/  CS2R R6, SRZ ;  /* 0x0000000000067805 */ /* 0x001fe2000001ff00 */
[----:B------:R-:W-:Y:S04]  /*4960*/  STS [RZ], R20 ;  /* 0x00000014ff007388 */ /* 0x000fe80000000800 */
[----:B------:R-:W-:Y:S01]  /*4970*/  STS [0x8], R21 ;  /* 0x00000815ff007388 */ /* 0x000fe20000000800 */
[----:B-1----:R-:W-:-:S03]  /*4980*/  LEA.HI.X R9, R0, c[0x0][0x17c], R3, 0x1, P0 ;  /* 0x00005f0000097a11 */ /* 0x002fc600000f0c03 */
[----:B------:R-:W-:Y:S06]  /*4990*/  BAR.SYNC.DEFER_BLOCKING 0x0 ;  /* 0x0000000000007b1d */ /* 0x000fec0000010000 */
[----:B------:R-:W2:Y:S01]  /*49a0*/  @!P1 LDG.E.EF.128 R4, [R8.64] ;  /* 0x0000000408049981 */ /* 0x000ea2000c0e1d00 */
[----:B------:R-:W-:-:S06]  /*49b0*/  SHF.R.U32.HI R2, RZ, 0x4, R2 ;  /* 0x00000004ff027819 */ /* 0x000fcc0000011602 */
[----:B------:R-:W0:Y:S01]  /*49c0*/  LDS R2, [R2] ;  /* 0x0000000002027984 */ /* 0x000e220000000800 */
[----:B--2---:R-:W-:-:S04]  /*49d0*/  IMAD.U32 R11, R4, 0x10000, RZ ;  /* 0x00010000040b7824 */ /* 0x004fc800078e00ff */
[----:B0-----:R-:W-:Y:S01]  /*49e0*/  FMUL R10, R2, R11 ;  /* 0x0000000b020a7220 */ /* 0x001fe20000400000 */
[----:B------:R-:W-:Y:S01]  /*49f0*/  IMAD.U32 R11, R5, 0x10000, RZ ;  /* 0x00010000050b7824 */ /* 0x000fe200078e00ff */
[----:B------:R-:W-:Y:S01]  /*4a00*/  PRMT R4, R4, 0x7632, R4 ;  /* 0x0000763204047816 */ /* 0x000fe20000000004 */
[----:B------:R-:W-:Y:S02]  /*4a10*/  IMAD.U32 R13, R6, 0x10000, RZ ;  /* 0x00010000060d7824 */ /* 0x000fe400078e00ff */
[C---:B------:R-:W-:Y:S01]  /*4a20*/  FMUL R11, R2.reuse, R11 ;  /* 0x0000000b020b7220 */ /* 0x040fe20000400000 */
[----:B------:R-:W0:Y:S01]  /*4a30*/  FRND R10, R10 ;  /* 0x0000000a000a7307 */ /* 0x000e220000201000 */
[----:B------:R-:W-:Y:S01]  /*4a40*/  IMAD.U32 R9, R7, 0x10000, RZ ;  /* 0x0001000007097824 */ /* 0x000fe200078e00ff */
[----:B------:R-:W-:-:S03]  /*4a50*/  FMUL R13, R2, R13 ;  /* 0x0000000d020d7220 */ /* 0x000fc60000400000 */
[----:B------:R-:W-:Y:S01]  /*4a60*/  FMUL R8, R2, R9 ;  /* 0x0000000902087220 */ /* 0x000fe20000400000 */
[----:B------:R-:W-:Y:S02]  /*4a70*/  IMAD.U32 R9, R4, 0x10000, RZ ;  /* 0x0001000004097824 */ /* 0x000fe400078e00ff */
[----:B------:R-:W1:Y:S02]  /*4a80*/  FRND R11, R11 ;  /* 0x0000000b000b7307 */ /* 0x000e640000201000 */
[----:B------:R-:W-:Y:S01]  /*4a90*/  FMUL R9, R2, R9 ;  /* 0x0000000902097220 */ /* 0x000fe20000400000 */
[----:B------:R-:W-:-:S05]  /*4aa0*/  PRMT R5, R5, 0x7632, R5 ;  /* 0x0000763205057816 */ /* 0x000fca0000000005 */
[----:B------:R-:W2:Y:S01]  /*4ab0*/  FRND R13, R13 ;  /* 0x0000000d000d7307 */ /* 0x000ea20000201000 */
[----:B0-----:R-:W-:Y:S01]  /*4ac0*/  FSETP.GT.AND P2, PT, R10, -127, PT ;  /* 0xc2fe00000a00780b */ /* 0x001fe20003f44000 */
[----:B------:R-:W-:-:S06]  /*4ad0*/  IMAD.U32 R5, R5, 0x10000, RZ ;  /* 0x0001000005057824 */ /* 0x000fcc00078e00ff */
[----:B------:R-:W0:Y:S01]  /*4ae0*/  FRND R9, R9 ;  /* 0x0000000900097307 */ /* 0x000e220000201000 */
[----:B-1----:R-:W-:Y:S01]  /*4af0*/  FSETP.GT.AND P3, PT, R11, -127, PT ;  /* 0xc2fe00000b00780b */ /* 0x002fe20003f64000 */
[----:B------:R-:W-:Y:S01]  /*4b00*/  FMUL R4, R2, R5 ;  /* 0x0000000502047220 */ /* 0x000fe20000400000 */
[----:B------:R-:W-:Y:S02]  /*4b10*/  PRMT R6, R6, 0x7632, R6 ;  /* 0x0000763206067816 */ /* 0x000fe40000000006 */
[----:B------:R-:W-:-:S03]  /*4b20*/  FSETP.NAN.AND P4, PT, R10, R10, PT ;  /* 0x0000000a0a00720b */ /* 0x000fc60003f88000 */
[----:B------:R-:W1:Y:S01]  /*4b30*/  FRND R8, R8 ;  /* 0x0000000800087307 */ /* 0x000e620000201000 */
[----:B--2---:R-:W-:Y:S01]  /*4b40*/  FSETP.GT.AND P0, PT, R13, -127, PT ;  /* 0xc2fe00000d00780b */ /* 0x004fe20003f04000 */
[----:B------:R-:W-:Y:S01]  /*4b50*/  IMAD.U32 R5, R6, 0x10000, RZ ;  /* 0x0001000006057824 */ /* 0x000fe200078e00ff */
[----:B------:R-:W-:Y:S02]  /*4b60*/  PRMT R7, R7, 0x7632, R7 ;  /* 0x0000763207077816 */ /* 0x000fe40000000007 */
[----:B------:R-:W-:Y:S02]  /*4b70*/  @!P2 FSEL R10, R10, -127, P4 ;  /* 0xc2fe00000a0aa808 */ /* 0x000fe40002000000 */
[----:B------:R-:W-:Y:S01]  /*4b80*/  FSETP.NAN.AND P4, PT, R11, R11, PT ;  /* 0x0000000b0b00720b */ /* 0x000fe20003f88000 */
[----:B------:R-:W2:Y:S01]  /*4b90*/  FRND R4, R4 ;  /* 0x0000000400047307 */ /* 0x000ea20000201000 */
[----:B0-----:R-:W-:Y:S01]  /*4ba0*/  FSETP.GT.AND P2, PT, R9, -127, PT ;  /* 0xc2fe00000900780b */ /* 0x001fe20003f44000 */
[----:B------:R-:W-:Y:S01]  /*4bb0*/  FMUL R5, R2, R5 ;  /* 0x0000000502057220 */ /* 0x000fe20000400000 */
[----:B------:R-:W-:Y:S01]  /*4bc0*/  IMAD.U32 R7, R7, 0x10000, RZ ;  /* 0x0001000007077824 */ /* 0x000fe200078e00ff */
[----:B------:R-:W-:-:S02]  /*4bd0*/  @!P3 FSEL R11, R11, -127, P4 ;  /* 0xc2fe00000b0bb808 */ /* 0x000fc40002000000 */
[C---:B------:R-:W-:Y:S01]  /*4be0*/  FSETP.NAN.AND P4, PT, R13.reuse, R13, PT ;  /* 0x0000000d0d00720b */ /* 0x040fe20003f88000 */
[----:B------:R-:W-:Y:S01]  /*4bf0*/  FMUL R7, R2, R7 ;  /* 0x0000000702077220 */ /* 0x000fe20000400000 */
[----:B------:R-:W0:Y:S02]  /*4c00*/  FRND R5, R5 ;  /* 0x0000000500057307 */ /* 0x000e240000201000 */
[----:B------:R-:W-:Y:S02]  /*4c10*/  @!P0 FSEL R13, R13, -127, P4 ;  /* 0xc2fe00000d0d8808 */ /* 0x000fe40002000000 */
[C---:B------:R-:W-:Y:S02]  /*4c20*/  FSETP.NAN.AND P0, PT, R9.reuse, R9, PT ;  /* 0x000000090900720b */ /* 0x040fe40003f08000 */
[----:B-1----:R-:W-:Y:S02]  /*4c30*/  FSETP.GT.AND P3, PT, R8, -127, PT ;  /* 0xc2fe00000800780b */ /* 0x002fe40003f64000 */
[----:B------:R-:W1:Y:S01]  /*4c40*/  FRND R7, R7 ;  /* 0x0000000700077307 */ /* 0x000e620000201000 */
[----:B------:R-:W-:-:S02]  /*4c50*/  @!P2 FSEL R9, R9, -127, P0 ;  /* 0xc2fe00000909a808 */ /* 0x000fc40000000000 */
[----:B--2---:R-:W-:Y:S02]  /*4c60*/  FSETP.GT.AND P0, PT, R4, -127, PT ;  /* 0xc2fe00000400780b */ /* 0x004fe40003f04000 */
[----:B------:R-:W-:-:S03]  /*4c70*/  FSETP.NAN.AND P2, PT, R8, R8, PT ;  /* 0x000000080800720b */ /* 0x000fc60003f48000 */
[----:B------:R-:W2:Y:S01]  /*4c80*/  F2I.S16.TRUNC.NTZ R6, R9 ;  /* 0x0000000900067305 */ /* 0x000ea2000020e900 */
[----:B------:R-:W-:Y:S02]  /*4c90*/  FSETP.NAN.AND P5, PT, R4, R4, PT ;  /* 0x000000040400720b */ /* 0x000fe40003fa8000 */
[----:B------:R-:W-:Y:S02]  /*4ca0*/  @!P3 FSEL R8, R8, -127, P2 ;  /* 0xc2fe00000808b808 */ /* 0x000fe40001000000 */
[----:B0-----:R-:W-:Y:S02]  /*4cb0*/  FSETP.GT.AND P4, PT, R5, -127, PT ;  /* 0xc2fe00000500780b */ /* 0x001fe40003f84000 */
[----:B------:R-:W-:Y:S01]  /*4cc0*/  FSETP.GEU.AND P2, PT, R9, 127, PT ;  /* 0x42fe00000900780b */ /* 0x000fe20003f4e000 */
[----:B------:R-:W0:Y:S01]  /*4cd0*/  F2I.S16.TRUNC.NTZ R12, R10 ;  /* 0x0000000a000c7305 */ /* 0x000e22000020e900 */
[----:B------:R-:W-:Y:S02]  /*4ce0*/  @!P0 FSEL R4, R4, -127, P5 ;  /* 0xc2fe000004048808 */ /* 0x000fe40002800000 */
[----:B-1----:R-:W-:-:S02]  /*4cf0*/  FSETP.GT.AND P0, PT, R7, -127, PT ;  /* 0xc2fe00000700780b */ /* 0x002fc40003f04000 */
[----:B------:R-:W-:Y:S02]  /*4d00*/  FSETP.NAN.AND P3, PT, R9, R9, PT ;  /* 0x000000090900720b */ /* 0x000fe40003f68000 */
[----:B------:R-:W-:Y:S01]  /*4d10*/  FSETP.GEU.AND P5, PT, R10, 127, PT ;  /* 0x42fe00000a00780b */ /* 0x000fe20003fae000 */
[----:B------:R-:W1:Y:S01]  /*4d20*/  F2I.S16.TRUNC.NTZ R14, R11 ;  /* 0x0000000b000e7305 */ /* 0x000e62000020e900 */
[----:B------:R-:W-:Y:S02]  /*4d30*/  FSETP.NAN.AND P6, PT, R5, R5, PT ;  /* 0x000000050500720b */ /* 0x000fe40003fc8000 */
[----:B--2---:R-:W-:-:S05]  /*4d40*/  LOP3.LUT R6, R6, 0xffff, RZ, 0xc0, !PT ;  /* 0x0000ffff06067812 */ /* 0x004fca00078ec0ff */
[----:B------:R-:W2:Y:S01]  /*4d50*/  F2I.S16.TRUNC.NTZ R9, R4 ;  /* 0x0000000400097305 */ /* 0x000ea2000020e900 */
[----:B------:R-:W-:Y:S02]  /*4d60*/  @!P4 FSEL R5, R5, -127, P6 ;  /* 0xc2fe00000505c808 */ /* 0x000fe40003000000 */
[----:B------:R-:W-:Y:S02]  /*4d70*/  @P2 SEL R6, R6, 0x7f, P3 ;  /* 0x0000007f06062807 */ /* 0x000fe40001800000 */
[----:B------:R-:W-:Y:S02]  /*4d80*/  FSETP.NAN.AND P3, PT, R7, R7, PT ;  /* 0x000000070700720b */ /* 0x000fe40003f68000 */
[----:B------:R-:W-:Y:S02]  /*4d90*/  FSETP.GEU.AND P2, PT, R11, 127, PT ;  /* 0x42fe00000b00780b */ /* 0x000fe40003f4e000 */
[----:B------:R-:W-:Y:S02]  /*4da0*/  FSETP.GEU.AND P4, PT, R4, 127, PT ;  /* 0x42fe00000400780b */ /* 0x000fe40003f8e000 */
[----:B------:R-:W-:-:S02]  /*4db0*/  FSETP.NAN.AND P6, PT, R10, R10, PT ;  /* 0x0000000a0a00720b */ /* 0x000fc40003fc8000 */
[----:B0-----:R-:W-:Y:S01]  /*4dc0*/  LOP3.LUT R15, R12, 0xffff, RZ, 0xc0, !PT ;  /* 0x0000ffff0c0f7812 */ /* 0x001fe200078ec0ff */
[----:B------:R-:W0:Y:S01]  /*4dd0*/  F2I.S16.TRUNC.NTZ R10, R5 ;  /* 0x00000005000a7305 */ /* 0x000e22000020e900 */
[----:B------:R-:W-:Y:S02]  /*4de0*/  @!P0 FSEL R7, R7, -127, P3 ;  /* 0xc2fe000007078808 */ /* 0x000fe40001800000 */
[----:B------:R-:W-:Y:S02]  /*4df0*/  @P5 SEL R15, R15, 0x7f, P6 ;  /* 0x0000007f0f0f5807 */ /* 0x000fe40003000000 */
[----:B------:R-:W-:-:S03]  /*4e00*/  FSETP.NAN.AND P5, PT, R4, R4, PT ;  /* 0x000000040400720b */ /* 0x000fc60003fa8000 */
[----:B------:R-:W3:Y:S01]  /*4e10*/  F2I.S16.TRUNC.NTZ R16, R13 ;  /* 0x0000000d00107305 */ /* 0x000ee2000020e900 */
[----:B------:R-:W-:Y:S02]  /*4e20*/  FSETP.NAN.AND P6, PT, R11, R11, PT ;  /* 0x0000000b0b00720b */ /* 0x000fe40003fc8000 */
[----:B-1----:R-:W-:Y:S02]  /*4e30*/  LOP3.LUT R14, R14, 0xffff, RZ, 0xc0, !PT ;  /* 0x0000ffff0e0e7812 */ /* 0x002fe400078ec0ff */
[----:B------:R-:W-:-:S03]  /*4e40*/  FSETP.GEU.AND P3, PT, R5, 127, PT ;  /* 0x42fe00000500780b */ /* 0x000fc60003f6e000 */
[----:B------:R-:W1:Y:S01]  /*4e50*/  F2I.S16.TRUNC.NTZ R17, R8 ;  /* 0x0000000800117305 */ /* 0x000e62000020e900 */
[----:B--2---:R-:W-:-:S07]  /*4e60*/  LOP3.LUT R9, R9, 0xffff, RZ, 0xc0, !PT ;  /* 0x0000ffff09097812 */ /* 0x004fce00078ec0ff */
[----:B------:R-:W2:Y:S01]  /*4e70*/  F2I.S16.TRUNC.NTZ R4, R7 ;  /* 0x0000000700047305 */ /* 0x000ea2000020e900 */
[----:B------:R-:W-:Y:S02]  /*4e80*/  @P2 SEL R14, R14, 0x7f, P6 ;  /* 0x0000007f0e0e2807 */ /* 0x000fe40003000000 */
[----:B------:R-:W-:Y:S02]  /*4e90*/  @P4 SEL R9, R9, 0x7f, P5 ;  /* 0x0000007f09094807 */ /* 0x000fe40002800000 */
[----:B------:R-:W-:Y:S02]  /*4ea0*/  FSETP.GEU.AND P2, PT, R13, 127, PT ;  /* 0x42fe00000d00780b */ /* 0x000fe40003f4e000 */
[----:B------:R-:W-:Y:S02]  /*4eb0*/  FSETP.GEU.AND P6, PT, R8, 127, PT ;  /* 0x42fe00000800780b */ /* 0x000fe40003fce000 */
[----:B------:R-:W-:Y:S02]  /*4ec0*/  FSETP.GEU.AND P4, PT, R7, 127, PT ;  /* 0x42fe00000700780b */ /* 0x000fe40003f8e000 */
[----:B------:R-:W-:-:S02]  /*4ed0*/  FSETP.NAN.AND P0, PT, R5, R5, PT ;  /* 0x000000050500720b */ /* 0x000fc40003f08000 */
[----:B0-----:R-:W-:Y:S02]  /*4ee0*/  LOP3.LUT R10, R10, 0xffff, RZ, 0xc0, !PT ;  /* 0x0000ffff0a0a7812 */ /* 0x001fe400078ec0ff */
[----:B------:R-:W-:Y:S02]  /*4ef0*/  FSETP.NAN.AND P5, PT, R13, R13, PT ;  /* 0x0000000d0d00720b */ /* 0x000fe40003fa8000 */
[----:B------:R-:W-:Y:S02]  /*4f00*/  @P3 SEL R10, R10, 0x7f, P0 ;  /* 0x0000007f0a0a3807 */ /* 0x000fe40000000000 */
[----:B------:R-:W-:Y:S02]  /*4f10*/  FSETP.NAN.AND P0, PT, R8, R8, PT ;  /* 0x000000080800720b */ /* 0x000fe40003f08000 */
[----:B------:R-:W-:Y:S02]  /*4f20*/  FSETP.NAN.AND P3, PT, R7, R7, PT ;  /* 0x000000070700720b */ /* 0x000fe40003f68000 */
[----:B---3--:R-:W-:-:S02]  /*4f30*/  LOP3.LUT R5, R16, 0xffff, RZ, 0xc0, !PT ;  /* 0x0000ffff10057812 */ /* 0x008fc400078ec0ff */
[----:B-1----:R-:W-:Y:S02]  /*4f40*/  LOP3.LUT R17, R17, 0xffff, RZ, 0xc0, !PT ;  /* 0x0000ffff11117812 */ /* 0x002fe400078ec0ff */
[----:B--2---:R-:W-:Y:S02]  /*4f50*/  LOP3.LUT R4, R4, 0xffff, RZ, 0xc0, !PT ;  /* 0x0000ffff04047812 */ /* 0x004fe400078ec0ff */
[----:B------:R-:W-:Y:S02]  /*4f60*/  @P2 SEL R5, R5, 0x7f, P5 ;  /* 0x0000007f05052807 */ /* 0x000fe40002800000 */
[----:B------:R-:W-:Y:S02]  /*4f70*/  @P6 SEL R17, R17, 0x7f, P0 ;  /* 0x0000007f11116807 */ /* 0x000fe40000000000 */
[----:B------:R-:W-:Y:S02]  /*4f80*/  @P4 SEL R4, R4, 0x7f, P3 ;  /* 0x0000007f04044807 */ /* 0x000fe40001800000 */
[----:B------:R-:W-:-:S02]  /*4f90*/  PRMT R9, R14, 0x3340, R9 ;  /* 0x000033400e097816 */ /* 0x000fc40000000009 */
[C---:B------:R-:W-:Y:S02]  /*4fa0*/  IADD3 R12, P0, R0.reuse, c[0x0][0x1c0], RZ ;  /* 0x00007000000c7a10 */ /* 0x040fe40007f1e0ff */
[----:B------:R-:W-:Y:S02]  /*4fb0*/  PRMT R6, R15, 0x3340, R6 ;  /* 0x000033400f067816 */ /* 0x000fe40000000006 */
[----:B------:R-:W-:Y:S02]  /*4fc0*/  IADD3 R14, P2, R0, c[0x0][0x1c8], RZ ;  /* 0x00007200000e7a10 */ /* 0x000fe40007f5e0ff */
[----:B------:R-:W-:Y:S02]  /*4fd0*/  PRMT R5, R5, 0x3340, R10 ;  /* 0x0000334005057816 */ /* 0x000fe4000000000a */
[----:B------:R-:W-:Y:S02]  /*4fe0*/  PRMT R4, R17, 0x3340, R4 ;  /* 0x0000334011047816 */ /* 0x000fe40000000004 */
[----:B------:R-:W-:-:S02]  /*4ff0*/  IADD3.X R13, R3, c[0x0][0x1c4], RZ, P0, !PT ;  /* 0x00007100030d7a10 */ /* 0x000fc400007fe4ff */
[----:B------:R-:W-:Y:S02]  /*5000*/  PRMT R20, R6, 0x5410, R9 ;  /* 0x0000541006147816 */ /* 0x000fe40000000009 */
[----:B------:R-:W-:Y:S02]  /*5010*/  IADD3.X R15, R3, c[0x0][0x1cc], RZ, P2, !PT ;  /* 0x00007300030f7a10 */ /* 0x000fe400017fe4ff */
[C---:B------:R-:W-:Y:S02]  /*5020*/  IADD3 R16, P0, R0.reuse, c[0x0][0x1d0], RZ ;  /* 0x0000740000107a10 */ /* 0x040fe40007f1e0ff */
[C---:B------:R-:W-:Y:S02]  /*5030*/  IADD3 R18, P2, R0.reuse, c[0x0][0x1d8], RZ ;  /* 0x0000760000127a10 */ /* 0x040fe40007f5e0ff */
[----:B------:R-:W-:Y:S02]  /*5040*/  IADD3 R9, R0, 0x400, RZ ;  /* 0x0000040000097810 */ /* 0x000fe40007ffe0ff */
[----:B------:R-:W-:Y:S01]  /*5050*/  PRMT R21, R5, 0x5410, R4 ;  /* 0x0000541005157816 */ /* 0x000fe20000000004 */
[----:B------:R-:W-:Y:S01]  /*5060*/  CS2R R6, SRZ ;  /* 0x0000000000067805 */ /* 0x000fe2000001ff00 */
[C---:B------:R-:W-:Y:S01]  /*5070*/  IADD3.X R17, R3.reuse, c[0x0][0x1d4], RZ, P0, !PT ;  /* 0x0000750003117a10 */ /* 0x040fe200007fe4ff */
[----:B------:R-:W-:Y:S01]  /*5080*/  CS2R R4, SRZ ;  /* 0x0000000000047805 */ /* 0x000fe2000001ff00 */
[----:B------:R-:W-:Y:S01]  /*5090*/  IADD3.X R19, R3, c[0x0][0x1dc], RZ, P2, !PT ;  /* 0x0000770003137a10 */ /* 0x000fe200017fe4ff */
[----:B------:R-:W-:Y:S01]  /*50a0*/  IMAD.WIDE R10, R9, R28, c[0x0][0x178] ;  /* 0x00005e00090a7625 */ /* 0x000fe200078e021c */
[----:B------:R0:W-:Y:S04]  /*50b0*/  @!P1 STG.E.64 [R12.64], R20 ;  /* 0x000000140c009986 */ /* 0x0001e8000c101b04 */
[----:B------:R1:W-:Y:S04]  /*50c0*/  @!P1 STG.E.64 [R14.64], R20 ;  /* 0x000000140e009986 */ /* 0x0003e8000c101b04 */
[----:B------:R2:W-:Y:S04]  /*50d0*/  @!P1 STG.E.64 [R16.64], R20 ;  /* 0x0000001410009986 */ /* 0x0005e8000c101b04 */
[----:B------:R3:W-:Y:S04]  /*50e0*/  @!P1 STG.E.64 [R18.64], R20 ;  /* 0x0000001412009986 */ /* 0x0007e8000c101b04 */
[----:B------:R-:W4:Y:S02]  /*50f0*/  @!P1 LDG.E.EF.128 R4, [R10.64] ;  /* 0x000000040a049981 */ /* 0x000f24000c0e1d00 */
[----:B----4-:R-:W-:-:S04]  /*5100*/  IMAD.U32 R3, R4, 0x10000, RZ ;  /* 0x0001000004037824 */ /* 0x010fc800078e00ff */
[----:B------:R-:W-:Y:S01]  /*5110*/  FMUL R8, R2, R3 ;  /* 0x0000000302087220 */ /* 0x000fe20000400000 */
[----:B------:R-:W-:Y:S01]  /*5120*/  IMAD.U32 R3, R5, 0x10000, RZ ;  /* 0x0001000005037824 */ /* 0x000fe200078e00ff */
[----:B------:R-:W-:Y:S01]  /*5130*/  PRMT R4, R4, 0x7632, R4 ;  /* 0x0000763204047816 */ /* 0x000fe20000000004 */
[----:B0-----:R-:W-:Y:S02]  /*5140*/  IMAD.U32 R13, R6, 0x10000, RZ ;  /* 0x00010000060d7824 */ /* 0x001fe400078e00ff */
[C---:B------:R-:W-:Y:S01]  /*5150*/  FMUL R12, R2.reuse, R3 ;  /* 0x00000003020c7220 */ /* 0x040fe20000400000 */
[----:B------:R-:W0:Y:S01]  /*5160*/  FRND R8, R8 ;  /* 0x0000000800087307 */ /* 0x000e220000201000 */
[----:B------:R-:W-:Y:S01]  /*5170*/  IMAD.U32 R3, R7, 0x10000, RZ ;  /* 0x0001000007037824 */ /* 0x000fe200078e00ff */
[C---:B------:R-:W-:Y:S01]  /*5180*/  FMUL R13, R2.reuse, R13 ;  /* 0x0000000d020d7220 */ /* 0x040fe20000400000 */
[----:B------:R-:W-:Y:S02]  /*5190*/  PRMT R5, R5, 0x7632, R5 ;  /* 0x0000763205057816 */ /* 0x000fe40000000005 */
[----:B------:R-:W-:Y:S01]  /*51a0*/  FMUL R10, R2, R3 ;  /* 0x00000003020a7220 */ /* 0x000fe20000400000 */
[----:B------:R-:W-:-:S02]  /*51b0*/  IMAD.U32 R3, R4, 0x10000, RZ ;  /* 0x0001000004037824 */ /* 0x000fc400078e00ff */
[----:B------:R-:W4:Y:S01]  /*51c0*/  FRND R12, R12 ;  /* 0x0000000c000c7307 */ /* 0x000f220000201000 */
[----:B------:R-:W-:Y:S01]  /*51d0*/  PRMT R6, R6, 0x7632, R6 ;  /* 0x0000763206067816 */ /* 0x000fe20000000006 */
[----:B------:R-:W-:Y:S01]  /*51e0*/  FMUL R4, R2, R3 ;  /* 0x0000000302047220 */ /* 0x000fe20000400000 */
[----:B------:R-:W-:-:S05]  /*51f0*/  IMAD.U32 R5, R5, 0x10000, RZ ;  /* 0x0001000005057824 */ /* 0x000fca00078e00ff */
[----:B------:R-:W5:Y:S01]  /*5200*/  FRND R13, R13 ;  /* 0x0000000d000d7307 */ /* 0x000f620000201000 */
[----:B------:R-:W-:Y:S01]  /*5210*/  FMUL R5, R2, R5 ;  /* 0x0000000502057220 */ /* 0x000fe20000400000 */
[----:B------:R-:W-:Y:S01]  /*5220*/  IMAD.U32 R3, R6, 0x10000, RZ ;  /* 0x0001000006037824 */ /* 0x000fe200078e00ff */
[----:B0-----:R-:W-:-:S05]  /*5230*/  FSETP.GT.AND P2, PT, R8, -127, PT ;  /* 0xc2fe00000800780b */ /* 0x001fca0003f44000 */
[----:B------:R-:W0:Y:S01]  /*5240*/  FRND R4, R4 ;  /* 0x0000000400047307 */ /* 0x000e220000201000 */
[----:B------:R-:W-:Y:S01]  /*5250*/  FMUL R3, R2, R3 ;  /* 0x0000000302037220 */ /* 0x000fe20000400000 */
[----:B------:R-:W-:Y:S02]  /*5260*/  PRMT R7, R7, 0x7632, R7 ;  /* 0x0000763207077816 */ /* 0x000fe40000000007 */
[----:B----4-:R-:W-:-:S04]  /*5270*/  FSETP.GT.AND P3, PT, R12, -127, PT ;  /* 0xc2fe00000c00780b */ /* 0x010fc80003f64000 */
[----:B------:R-:W4:Y:S01]  /*5280*/  FRND R5, R5 ;  /* 0x0000000500057307 */ /* 0x000f220000201000 */
[----:B------:R-:W-:Y:S01]  /*5290*/  IMAD.U32 R7, R7, 0x10000, RZ ;  /* 0x0001000007077824 */ /* 0x000fe200078e00ff */
[----:B------:R-:W-:Y:S02]  /*52a0*/  FSETP.NAN.AND P4, PT, R8, R8, PT ;  /* 0x000000080800720b */ /* 0x000fe40003f88000 */
[----:B-----5:R-:W-:-:S04]  /*52b0*/  FSETP.GT.AND P0, PT, R13, -127, PT ;  /* 0xc2fe00000d00780b */ /* 0x020fc80003f04000 */
[----:B------:R-:W5:Y:S01]  /*52c0*/  FRND R3, R3 ;  /* 0x0000000300037307 */ /* 0x000f620000201000 */
[----:B------:R-:W-:Y:S01]  /*52d0*/  FMUL R7, R2, R7 ;  /* 0x0000000702077220 */ /* 0x000fe20000400000 */
[----:B------:R-:W-:Y:S02]  /*52e0*/  @!P2 FSEL R8, R8, -127, P4 ;  /* 0xc2fe00000808a808 */ /* 0x000fe40002000000 */
[----:B------:R-:W-:Y:S02]  /*52f0*/  FSETP.NAN.AND P4, PT, R12, R12, PT ;  /* 0x0000000c0c00720b */ /* 0x000fe40003f88000 */
[----:B0-----:R-:W-:Y:S02]  /*5300*/  FSETP.GT.AND P2, PT, R4, -127, PT ;  /* 0xc2fe00000400780b */ /* 0x001fe40003f44000 */
[----:B------:R-:W0:Y:S01]  /*5310*/  FRND R10, R10 ;  /* 0x0000000a000a7307 */ /* 0x000e220000201000 */
[----:B------:R-:W-:Y:S02]  /*5320*/  @!P3 FSEL R12, R12, -127, P4 ;  /* 0xc2fe00000c0cb808 */ /* 0x000fe40002000000 */
[----:B------:R-:W-:-:S02]  /*5330*/  FSETP.NAN.AND P4, PT, R13, R13, PT ;  /* 0x0000000d0d00720b */ /* 0x000fc40003f88000 */
[----:B----4-:R-:W-:-:S03]  /*5340*/  FSETP.GT.AND P3, PT, R5, -127, PT ;  /* 0xc2fe00000500780b */ /* 0x010fc60003f64000 */
[----:B------:R-:W4:Y:S01]  /*5350*/  FRND R7, R7 ;  /* 0x0000000700077307 */ /* 0x000f220000201000 */
[----:B------:R-:W-:Y:S02]  /*5360*/  @!P0 FSEL R13, R13, -127, P4 ;  /* 0xc2fe00000d0d8808 */ /* 0x000fe40002000000 */
[C---:B------:R-:W-:Y:S02]  /*5370*/  FSETP.NAN.AND P4, PT, R4.reuse, R4, PT ;  /* 0x000000040400720b */ /* 0x040fe40003f88000 */
[----:B-----5:R-:W-:Y:S02]  /*5380*/  FSETP.GT.AND P0, PT, R3, -127, PT ;  /* 0xc2fe00000300780b */ /* 0x020fe40003f04000 */
[----:B------:R-:W-:Y:S01]  /*5390*/  @!P2 FSEL R4, R4, -127, P4 ;  /* 0xc2fe00000404a808 */ /* 0x000fe20002000000 */
[----:B------:R-:W5:Y:S01]  /*53a0*/  F2I.S16.TRUNC.NTZ R11, R8 ;  /* 0x00000008000b7305 */ /* 0x000f62000020e900 */
[----:B------:R-:W-:Y:S02]  /*53b0*/  FSETP.NAN.AND P4, PT, R5, R5, PT ;  /* 0x000000050500720b */ /* 0x000fe40003f88000 */
[----:B0-----:R-:W-:-:S02]  /*53c0*/  FSETP.GT.AND P2, PT, R10, -127, PT ;  /* 0xc2fe00000a00780b */ /* 0x001fc40003f44000 */
[----:B------:R-:W-:Y:S02]  /*53d0*/  FSETP.NAN.AND P5, PT, R3, R3, PT ;  /* 0x000000030300720b */ /* 0x000fe40003fa8000 */
[----:B------:R-:W-:Y:S01]  /*53e0*/  @!P3 FSEL R5, R5, -127, P4 ;  /* 0xc2fe00000505b808 */ /* 0x000fe20002000000 */
[----:B------:R-:W0:Y:S01]  /*53f0*/  F2I.S16.TRUNC.NTZ R6, R4 ;  /* 0x0000000400067305 */ /* 0x000e22000020e900 */
[----:B------:R-:W-:Y:S02]  /*5400*/  FSETP.GEU.AND P4, PT, R8, 127, PT ;  /* 0x42fe00000800780b */ /* 0x000fe40003f8e000 */
[----:B----4-:R-:W-:Y:S02]  /*5410*/  FSETP.GT.AND P3, PT, R7, -127, PT ;  /* 0xc2fe00000700780b */ /* 0x010fe40003f64000 */
[----:B------:R-:W-:Y:S02]  /*5420*/  @!P0 FSEL R3, R3, -127, P5 ;  /* 0xc2fe000003038808 */ /* 0x000fe40002800000 */
[----:B------:R-:W-:Y:S01]  /*5430*/  FSETP.NAN.AND P5, PT, R10, R10, PT ;  /* 0x0000000a0a00720b */ /* 0x000fe20003fa8000 */
[----:B-1----:R-:W1:Y:S01]  /*5440*/  F2I.S16.TRUNC.NTZ R15, R12 ;  /* 0x0000000c000f7305 */ /* 0x002e62000020e900 */
[----:B------:R-:W-:-:S02]  /*5450*/  FSETP.GEU.AND P0, PT, R4, 127, PT ;  /* 0x42fe00000400780b */ /* 0x000fc40003f0e000 */
[----:B------:R-:W-:Y:S02]  /*5460*/  @!P2 FSEL R10, R10, -127, P5 ;  /* 0xc2fe00000a0aa808 */ /* 0x000fe40002800000 */
[----:B------:R-:W-:-:S03]  /*5470*/  FSETP.NAN.AND P5, PT, R8, R8, PT ;  /* 0x000000080800720b */ /* 0x000fc60003fa8000 */
[----:B------:R-:W4:Y:S01]  /*5480*/  F2I.S16.TRUNC.NTZ R14, R5 ;  /* 0x00000005000e7305 */ /* 0x000f22000020e900 */
[----:B-----5:R-:W-:Y:S02]  /*5490*/  LOP3.LUT R11, R11, 0xffff, RZ, 0xc0, !PT ;  /* 0x0000ffff0b0b7812 */ /* 0x020fe400078ec0ff */
[----:B------:R-:W-:Y:S02]  /*54a0*/  FSETP.NAN.AND P6, PT, R7, R7, PT ;  /* 0x000000070700720b */ /* 0x000fe40003fc8000 */
[----:B------:R-:W-:Y:S02]  /*54b0*/  @P4 SEL R11, R11, 0x7f, P5 ;  /* 0x0000007f0b0b4807 */ /* 0x000fe40002800000 */
[----:B------:R-:W-:Y:S02]  /*54c0*/  FSETP.GEU.AND P2, PT, R12, 127, PT ;  /* 0x42fe00000c00780b */ /* 0x000fe40003f4e000 */
[----:B------:R-:W-:Y:S02]  /*54d0*/  @!P3 FSEL R7, R7, -127, P6 ;  /* 0xc2fe00000707b808 */ /* 0x000fe40003000000 */
[----:B------:R-:W-:Y:S01]  /*54e0*/  FSETP.GEU.AND P5, PT, R5, 127, PT ;  /* 0x42fe00000500780b */ /* 0x000fe20003fae000 */
[----:B--2---:R-:W2:Y:S01]  /*54f0*/  F2I.S16.TRUNC.NTZ R16, R3 ;  /* 0x0000000300107305 */ /* 0x004ea2000020e900 */
[----:B------:R-:W-:-:S02]  /*5500*/  FSETP.NAN.AND P3, PT, R4, R4, PT ;  /* 0x000000040400720b */ /* 0x000fc40003f68000 */
[----:B0-----:R-:W-:-:S04]  /*5510*/  LOP3.LUT R6, R6, 0xffff, RZ, 0xc0, !PT ;  /* 0x0000ffff06067812 */ /* 0x001fc800078ec0ff */
[----:B------:R-:W-:Y:S01]  /*5520*/  @P0 SEL R6, R6, 0x7f, P3 ;  /* 0x0000007f06060807 */ /* 0x000fe20001800000 */
[----:B------:R-:W0:Y:S01]  /*5530*/  F2I.S16.TRUNC.NTZ R17, R13 ;  /* 0x0000000d00117305 */ /* 0x000e22000020e900 */
[C---:B------:R-:W-:Y:S02]  /*5540*/  FSETP.GEU.AND P3, PT, R3.reuse, 127, PT ;  /* 0x42fe00000300780b */ /* 0x040fe40003f6e000 */
[----:B------:R-:W-:Y:S02]  /*5550*/  FSETP.NAN.AND P0, PT, R3, R3, PT ;  /* 0x000000030300720b */ /* 0x000fe40003f08000 */
[----:B------:R-:W-:-:S03]  /*5560*/  FSETP.NAN.AND P4, PT, R12, R12, PT ;  /* 0x0000000c0c00720b */ /* 0x000fc60003f88000 */
[----:B------:R-:W5:Y:S01]  /*5570*/  F2I.S16.TRUNC.NTZ R4, R10 ;  /* 0x0000000a00047305 */ /* 0x000f62000020e900 */
[----:B-1----:R-:W-:Y:S02]  /*5580*/  LOP3.LUT R15, R15, 0xffff, RZ, 0xc0, !PT ;  /* 0x0000ffff0f0f7812 */ /* 0x002fe400078ec0ff */
[----:B------:R-:W-:Y:S02]  /*5590*/  FSETP.NAN.AND P6, PT, R5, R5, PT ;  /* 0x000000050500720b */ /* 0x000fe40003fc8000 */
[----:B----4-:R-:W-:-:S03]  /*55a0*/  LOP3.LUT R14, R14, 0xffff, RZ, 0xc0, !PT ;  /* 0x0000ffff0e0e7812 */ /* 0x010fc600078ec0ff */
[----:B------:R-:W1:Y:S01]  /*55b0*/  F2I.S16.TRUNC.NTZ R3, R7 ;  /* 0x0000000700037305 */ /* 0x000e62000020e900 */
[----:B------:R-:W-:Y:S02]  /*55c0*/  @P2 SEL R15, R15, 0x7f, P4 ;  /* 0x0000007f0f0f2807 */ /* 0x000fe40002000000 */
[----:B------:R-:W-:Y:S02]  /*55d0*/  @P5 SEL R14, R14, 0x7f, P6 ;  /* 0x0000007f0e0e5807 */ /* 0x000fe40003000000 */
[----:B------:R-:W-:Y:S02]  /*55e0*/  FSETP.GEU.AND P2, PT, R13, 127, PT ;  /* 0x42fe00000d00780b */ /* 0x000fe40003f4e000 */
[----:B------:R-:W-:Y:S02]  /*55f0*/  FSETP.GEU.AND P4, PT, R10, 127, PT ;  /* 0x42fe00000a00780b */ /* 0x000fe40003f8e000 */
[----:B------:R-:W-:Y:S02]  /*5600*/  FSETP.GEU.AND P5, PT, R7, 127, PT ;  /* 0x42fe00000700780b */ /* 0x000fe40003fae000 */
[----:B--2---:R-:W-:-:S02]  /*5610*/  LOP3.LUT R16, R16, 0xffff, RZ, 0xc0, !PT ;  /* 0x0000ffff10107812 */ /* 0x004fc400078ec0ff */
[----:B------:R-:W-:Y:S02]  /*5620*/  FSETP.NAN.AND P6, PT, R13, R13, PT ;  /* 0x0000000d0d00720b */ /* 0x000fe40003fc8000 */
[----:B------:R-:W-:Y:S02]  /*5630*/  @P3 SEL R16, R16, 0x7f, P0 ;  /* 0x0000007f10103807 */ /* 0x000fe40000000000 */
[----:B------:R-:W-:Y:S02]  /*5640*/  FSETP.NAN.AND P0, PT, R10, R10, PT ;  /* 0x0000000a0a00720b */ /* 0x000fe40003f08000 */
[----:B------:R-:W-:Y:S02]  /*5650*/  FSETP.NAN.AND P3, PT, R7, R7, PT ;  /* 0x000000070700720b */ /* 0x000fe40003f68000 */
[----:B0-----:R-:W-:Y:S02]  /*5660*/  LOP3.LUT R17, R17, 0xffff, RZ, 0xc0, !PT ;  /* 0x0000ffff11117812 */ /* 0x001fe400078ec0ff */
[----:B-----5:R-:W-:-:S02]  /*5670*/  LOP3.LUT R4, R4, 0xffff, RZ, 0xc0, !PT ;  /* 0x0000ffff04047812 */ /* 0x020fc400078ec0ff */
[----:B-1----:R-:W-:Y:S02]  /*5680*/  LOP3.LUT R3, R3, 0xffff, RZ, 0xc0, !PT ;  /* 0x0000ffff03037812 */ /* 0x002fe400078ec0ff */
[----:B------:R-:W-:Y:S02]  /*5690*/  @P2 SEL R17, R17, 0x7f, P6 ;  /* 0x0000007f11112807 */ /* 0x000fe40003000000 */
[----:B------:R-:W-:Y:S02]  /*56a0*/  @P4 SEL R4, R4, 0x7f, P0 ;  /* 0x0000007f04044807 */ /* 0x000fe40000000000 */
[----:B------:R-:W-:Y:S02]  /*56b0*/  @P5 SEL R3, R3, 0x7f, P3 ;  /* 0x0000007f03035807 */ /* 0x000fe40001800000 */
[----:B------:R-:W-:Y:S02]  /*56c0*/  PRMT R11, R11, 0x3340, R6 ;  /* 0x000033400b0b7816 */ /* 0x000fe40000000006 */
[----:B------:R-:W-:-:S02]  /*56d0*/  PRMT R14, R15, 0x3340, R14 ;  /* 0x000033400f0e7816 */ /* 0x000fc4000000000e */
[----:B------:R-:W-:Y:S02]  /*56e0*/  SHF.R.S32.HI R7, RZ, 0x1f, R9 ;  /* 0x0000001fff077819 */ /* 0x000fe40000011409 */
[C---:B------:R-:W-:Y:S02]  /*56f0*/  IADD3 R10, P0, R9.reuse, c[0x0][0x1c0], RZ ;  /* 0x00007000090a7a10 */ /* 0x040fe40007f1e0ff */
[----:B------:R-:W-:Y:S02]  /*5700*/  IADD3 R12, P2, R9, c[0x0][0x1c8], RZ ;  /* 0x00007200090c7a10 */ /* 0x000fe40007f5e0ff */
[----:B------:R-:W-:Y:S02]  /*5710*/  PRMT R16, R17, 0x3340, R16 ;  /* 0x0000334011107816 */ /* 0x000fe40000000010 */
[----:B------:R-:W-:Y:S02]  /*5720*/  PRMT R3, R4, 0x3340, R3 ;  /* 0x0000334004037816 */ /* 0x000fe40000000003 */
[----:B---3--:R-:W-:-:S02]  /*5730*/  PRMT R18, R11, 0x5410, R14 ;  /* 0x000054100b127816 */ /* 0x008fc4000000000e */
[C---:B------:R-:W-:Y:S02]  /*5740*/  IADD3.X R11, R7.reuse, c[0x0][0x1c4], RZ, P0, !PT ;  /* 0x00007100070b7a10 */ /* 0x040fe400007fe4ff */
[----:B------:R-:W-:Y:S02]  /*5750*/  IADD3.X R13, R7, c[0x0][0x1cc], RZ, P2, !PT ;  /* 0x00007300070d7a10 */ /* 0x000fe400017fe4ff */
[----:B------:R-:W-:Y:S02]  /*5760*/  PRMT R19, R16, 0x5410, R3 ;  /* 0x0000541010137816 */ /* 0x000fe40000000003 */
[C---:B------:R-:W-:Y:S02]  /*5770*/  IADD3 R8, P0, R9.reuse, c[0x0][0x1d0], RZ ;  /* 0x0000740009087a10 */ /* 0x040fe40007f1e0ff */
[----:B------:R-:W-:Y:S02]  /*5780*/  IADD3 R14, P2, R9, c[0x0][0x1d8], RZ ;  /* 0x00007600090e7a10 */ /* 0x000fe40007f5e0ff */
[----:B------:R-:W-:Y:S01]  /*5790*/  IADD3 R3, R0, 0x800, RZ ;  /* 0x0000080000037810 */ /* 0x000fe20007ffe0ff */
[----:B------:R-:W-:Y:S01]  /*57a0*/  CS2R R4, SRZ ;  /* 0x0000000000047805 */ /* 0x000fe2000001ff00 */
[----:B------:R-:W-:-:S02]  /*57b0*/  IADD3.X R9, R7, c[0x0][0x1d4], RZ, P0, !PT ;  /* 0x0000750007097a10 */ /* 0x000fc400007fe4ff */
[----:B------:R-:W-:Y:S01]  /*57c0*/  IADD3.X R15, R7, c[0x0][0x1dc], RZ, P2, !PT ;  /* 0x00007700070f7a10 */ /* 0x000fe200017fe4ff */
[----:B------:R-:W-:Y:S01]  /*57d0*/  IMAD.WIDE R28, R3, R28, c[0x0][0x178] ;  /* 0x00005e00031c7625 */ /* 0x000fe200078e021c */
[----:B------:R-:W-:Y:S01]  /*57e0*/  CS2R R6, SRZ ;  /* 0x0000000000067805 */ /* 0x000fe2000001ff00 */
[----:B------:R0:W-:Y:S04]  /*57f0*/  @!P1 STG.E.64 [R10.64], R18 ;  /* 0x000000120a009986 */ /* 0x0001e8000c101b04 */
[----:B------:R-:W-:Y:S04]  /*5800*/  @!P1 STG.E.64 [R12.64], R18 ;  /* 0x000000120c009986 */ /* 0x000fe8000c101b04 */
[----:B------:R1:W-:Y:S04]  /*5810*/  @!P1 STG.E.64 [R8.64], R18 ;  /* 0x0000001208009986 */ /* 0x0003e8000c101b04 */
[----:B------:R2:W-:Y:S04]  /*5820*/  @!P1 STG.E.64 [R14.64], R18 ;  /* 0x000000120e009986 */ /* 0x0005e8000c101b04 */
[----:B------:R-:W0:Y:S02]  /*5830*/  @!P1 LDG.E.EF.128 R4, [R28.64] ;  /* 0x000000041c049981 */ /* 0x000e24000c0e1d00 */
[C---:B0-----:R-:W-:Y:S01]  /*5840*/  IMAD.U32 R11, R4.reuse, 0x10000, RZ ;  /* 0x00010000040b7824 */ /* 0x041fe200078e00ff */
[----:B------:R-:W-:Y:S01]  /*5850*/  PRMT R4, R4, 0x7632, R4 ;  /* 0x0000763204047816 */ /* 0x000fe20000000004 */
[----:B-1----:R-:W-:-:S02]  /*5860*/  IMAD.U32 R9, R7, 0x10000, RZ ;  /* 0x0001000007097824 */ /* 0x002fc400078e00ff */
[C---:B------:R-:W-:Y:S01]  /*5870*/  FMUL R0, R2.reuse, R11 ;  /* 0x0000000b02007220 */ /* 0x040fe20000400000 */
[----:B------:R-:W-:Y:S01]  /*5880*/  IMAD.U32 R11, R5, 0x10000, RZ ;  /* 0x00010000050b7824 */ /* 0x000fe200078e00ff */
[----:B------:R-:W-:Y:S01]  /*5890*/  FMUL R8, R2, R9 ;  /* 0x0000000902087220 */ /* 0x000fe20000400000 */
[----:B------:R-:W-:Y:S01]  /*58a0*/  IMAD.U32 R9, R4, 0x10000, RZ ;  /* 0x0001000004097824 */ /* 0x000fe200078e00ff */
[----:B------:R-:W0:Y:S01]  /*58b0*/  FRND R10, R0 ;  /* 0x00000000000a7307 */ /* 0x000e220000201000 */
[C---:B------:R-:W-:Y:S02]  /*58c0*/  FMUL R11, R2.reuse, R11 ;  /* 0x0000000b020b7220 */ /* 0x040fe40000400000 */
[----:B------:R-:W-:-:S05]  /*58d0*/  FMUL R9, R2, R9 ;  /* 0x0000000902097220 */ /* 0x000fca0000400000 */
[----:B------:R-:W1:Y:S01]  /*58e0*/  FRND R11, R11 ;  /* 0x0000000b000b7307 */ /* 0x000e620000201000 */
[----:B------:R-:W-:Y:S01]  /*58f0*/  IMAD.U32 R13, R6, 0x10000, RZ ;  /* 0x00010000060d7824 */ /* 0x000fe200078e00ff */
[----:B------:R-:W-:-:S06]  /*5900*/  PRMT R5, R5, 0x7632, R5 ;  /* 0x0000763205057816 */ /* 0x000fcc0000000005 */
[----:B------:R-:W3:Y:S01]  /*5910*/  FRND R9, R9 ;  /* 0x0000000900097307 */ /* 0x000ee20000201000 */
[----:B------:R-:W-:Y:S01]  /*5920*/  FMUL R13, R2, R13 ;  /* 0x0000000d020d7220 */ /* 0x000fe20000400000 */
[----:B0-----:R-:W-:Y:S01]  /*5930*/  FSETP.GT.AND P2, PT, R10, -127, PT ;  /* 0xc2fe00000a00780b */ /* 0x001fe20003f44000 */
[----:B------:R-:W-:Y:S01]  /*5940*/  IMAD.U32 R5, R5, 0x10000, RZ ;  /* 0x0001000005057824 */ /* 0x000fe200078e00ff */
[----:B------:R-:W-:-:S03]  /*5950*/  PRMT R6, R6, 0x7632, R6 ;  /* 0x0000763206067816 */ /* 0x000fc60000000006 */
[----:B------:R-:W-:Y:S01]  /*5960*/  FMUL R0, R2, R5 ;  /* 0x0000000502007220 */ /* 0x000fe20000400000 */
[----:B------:R-:W0:Y:S01]  /*5970*/  FRND R13, R13 ;  /* 0x0000000d000d7307 */ /* 0x000e220000201000 */
[----:B-1----:R-:W-:Y:S01]  /*5980*/  FSETP.GT.AND P4, PT, R11, -127, PT ;  /* 0xc2fe00000b00780b */ /* 0x002fe20003f84000 */
[----:B------:R-:W-:Y:S01]  /*5990*/  IMAD.U32 R5, R6, 0x10000, RZ ;  /* 0x0001000006057824 */ /* 0x000fe200078e00ff */
[C---:B------:R-:W-:Y:S02]  /*59a0*/  FSETP.NAN.AND P3, PT, R10.reuse, R10, PT ;  /* 0x0000000a0a00720b */ /* 0x040fe40003f68000 */
[----:B------:R-:W-:Y:S02]  /*59b0*/  PRMT R7, R7, 0x7632, R7 ;  /* 0x0000763207077816 */ /* 0x000fe40000000007 */
[----:B---3--:R-:W-:Y:S01]  /*59c0*/  FSETP.GT.AND P0, PT, R9, -127, PT ;  /* 0xc2fe00000900780b */ /* 0x008fe20003f04000 */
[----:B------:R-:W1:Y:S01]  /*59d0*/  FRND R0, R0 ;  /* 0x0000000000007307 */ /* 0x000e620000201000 */
[----:B------:R-:W-:Y:S01]  /*59e0*/  @!P2 FSEL R10, R10, -127, P3 ;  /* 0xc2fe00000a0aa808 */ /* 0x000fe20001800000 */
[----:B------:R-:W-:Y:S01]  /*59f0*/  FMUL R5, R2, R5 ;  /* 0x0000000502057220 */ /* 0x000fe20000400000 */
[----:B------:R-:W-:Y:S01]  /*5a00*/  FSETP.NAN.AND P2, PT, R11, R11, PT ;  /* 0x0000000b0b00720b */ /* 0x000fe20003f48000 */
[----:B------:R-:W-:-:S04]  /*5a10*/  IMAD.U32 R7, R7, 0x10000, RZ ;  /* 0x0001000007077824 */ /* 0x000fc800078e00ff */
[----:B------:R-:W3:Y:S01]  /*5a20*/  FRND R8, R8 ;  /* 0x0000000800087307 */ /* 0x000ee20000201000 */
[----:B------:R-:W-:Y:S01]  /*5a30*/  @!P4 FSEL R11, R11, -127, P2 ;  /* 0xc2fe00000b0bc808 */ /* 0x000fe20001000000 */
[----:B------:R-:W-:Y:S01]  /*5a40*/  FMUL R7, R2, R7 ;  /* 0x0000000702077220 */ /* 0x000fe20000400000 */
[----:B------:R-:W-:Y:S02]  /*5a50*/  FSETP.NAN.AND P2, PT, R9, R9, PT ;  /* 0x000000090900720b */ /* 0x000fe40003f48000 */
[----:B0-----:R-:W-:-:S03]  /*5a60*/  FSETP.GT.AND P3, PT, R13, -127, PT ;  /* 0xc2fe00000d00780b */ /* 0x001fc60003f64000 */
[----:B------:R-:W0:Y:S01]  /*5a70*/  FRND R5, R5 ;  /* 0x0000000500057307 */ /* 0x000e220000201000 */
[----:B------:R-:W-:Y:S02]  /*5a80*/  @!P0 FSEL R9, R9, -127, P2 ;  /* 0xc2fe000009098808 */ /* 0x000fe40001000000 */
[----:B-1----:R-:W-:-:S05]  /*5a90*/  FSETP.GT.AND P2, PT, R0, -127, PT ;  /* 0xc2fe00000000780b */ /* 0x002fca0003f44000 */
[----:B------:R-:W1:Y:S01]  /*5aa0*/  FRND R7, R7 ;  /* 0x0000000700077307 */ /* 0x000e620000201000 */
[----:B---3--:R-:W-:Y:S02]  /*5ab0*/  FSETP.GT.AND P4, PT, R8, -127, PT ;  /* 0xc2fe00000800780b */ /* 0x008fe40003f84000 */
[----:B------:R-:W-:-:S05]  /*5ac0*/  FSETP.NAN.AND P0, PT, R13, R13, PT ;  /* 0x0000000d0d00720b */ /* 0x000fca0003f08000 */
[----:B------:R-:W3:Y:S01]  /*5ad0*/  F2I.S16.TRUNC.NTZ R2, R9 ;  /* 0x0000000900027305 */ /* 0x000ee2000020e900 */
[----:B------:R-:W-:Y:S02]  /*5ae0*/  @!P3 FSEL R13, R13, -127, P0 ;  /* 0xc2fe00000d0db808 */ /* 0x000fe40000000000 */
[----:B------:R-:W-:Y:S02]  /*5af0*/  FSETP.GEU.AND P3, PT, R9, 127, PT ;  /* 0x42fe00000900780b */ /* 0x000fe40003f6e000 */
[----:B0-----:R-:W-:Y:S02]  /*5b00*/  FSETP.GT.AND P5, PT, R5, -127, PT ;  /* 0xc2fe00000500780b */ /* 0x001fe40003fa4000 */
[----:B------:R-:W-:Y:S01]  /*5b10*/  FSETP.NAN.AND P6, PT, R0, R0, PT ;  /* 0x000000000000720b */ /* 0x000fe20003fc8000 */
[----:B------:R-:W0:Y:S01]  /*5b20*/  F2I.S16.TRUNC.NTZ R4, R10 ;  /* 0x0000000a00047305 */ /* 0x000e22000020e900 */
[----:B------:R-:W-:Y:S02]  /*5b30*/  FSETP.NAN.AND P0, PT, R8, R8, PT ;  /* 0x000000080800720b */ /* 0x000fe40003f08000 */
[----:B------:R-:W-:-:S02]  /*5b40*/  @!P2 FSEL R0, R0, -127, P6 ;  /* 0xc2fe00000000a808 */ /* 0x000fc40003000000 */
[----:B-1----:R-:W-:Y:S02]  /*5b50*/  FSETP.GT.AND P2, PT, R7, -127, PT ;  /* 0xc2fe00000700780b */ /* 0x002fe40003f44000 */
[----:B------:R-:W-:Y:S01]  /*5b60*/  @!P4 FSEL R8, R8, -127, P0 ;  /* 0xc2fe00000808c808 */ /* 0x000fe20000000000 */
[----:B------:R-:W1:Y:S01]  /*5b70*/  F2I.S16.TRUNC.NTZ R6, R11 ;  /* 0x0000000b00067305 */ /* 0x000e62000020e900 */
[----:B---3--:R-:W-:Y:S02]  /*5b80*/  LOP3.LUT R12, R2, 0xffff, RZ, 0xc0, !PT ;  /* 0x0000ffff020c7812 */ /* 0x008fe400078ec0ff */
[----:B------:R-:W-:Y:S02]  /*5b90*/  FSETP.NAN.AND P4, PT, R9, R9, PT ;  /* 0x000000090900720b */ /* 0x000fe40003f88000 */
[----:B------:R-:W-:Y:S02]  /*5ba0*/  FSETP.GEU.AND P0, PT, R10, 127, PT ;  /* 0x42fe00000a00780b */ /* 0x000fe40003f0e000 */
[----:B------:R-:W-:Y:S01]  /*5bb0*/  FSETP.NAN.AND P6, PT, R5, R5, PT ;  /* 0x000000050500720b */ /* 0x000fe20003fc8000 */
[----:B------:R-:W3:Y:S01]  /*5bc0*/  F2I.S16.TRUNC.NTZ R2, R0 ;  /* 0x0000000000027305 */ /* 0x000ee2000020e900 */
[----:B------:R-:W-:-:S02]  /*5bd0*/  @P3 SEL R12, R12, 0x7f, P4 ;  /* 0x0000007f0c0c3807 */ /* 0x000fc40002000000 */
[----:B------:R-:W-:Y:S02]  /*5be0*/  FSETP.GEU.AND P4, PT, R11, 127, PT ;  /* 0x42fe00000b00780b */ /* 0x000fe40003f8e000 */
[----:B------:R-:W-:Y:S02]  /*5bf0*/  @!P5 FSEL R5, R5, -127, P6 ;  /* 0xc2fe00000505d808 */ /* 0x000fe40003000000 */
[----:B------:R-:W-:Y:S01]  /*5c00*/  FSETP.NAN.AND P6, PT, R7, R7, PT ;  /* 0x000000070700720b */ /* 0x000fe20003fc8000 */
[----:B--2---:R-:W2:Y:S01]  /*5c10*/  F2I.S16.TRUNC.NTZ R14, R13 ;  /* 0x0000000d000e7305 */ /* 0x004ea2000020e900 */
[----:B------:R-:W-:Y:S02]  /*5c20*/  FSETP.GEU.AND P5, PT, R0, 127, PT ;  /* 0x42fe00000000780b */ /* 0x000fe40003fae000 */
[----:B------:R-:W-:Y:S02]  /*5c30*/  FSETP.NAN.AND P3, PT, R10, R10, PT ;  /* 0x0000000a0a00720b */ /* 0x000fe40003f68000 */
[----:B0-----:R-:W-:-:S02]  /*5c40*/  LOP3.LUT R15, R4, 0xffff, RZ, 0xc0, !PT ;  /* 0x0000ffff040f7812 */ /* 0x001fc400078ec0ff */
[----:B------:R-:W-:Y:S01]  /*5c50*/  @!P2 FSEL R7, R7, -127, P6 ;  /* 0xc2fe00000707a808 */ /* 0x000fe20003000000 */
[----:B------:R-:W0:Y:S01]  /*5c60*/  F2I.S16.TRUNC.NTZ R4, R5 ;  /* 0x0000000500047305 */ /* 0x000e22000020e900 */
[----:B------:R-:W-:Y:S02]  /*5c70*/  @P0 SEL R15, R15, 0x7f, P3 ;  /* 0x0000007f0f0f0807 */ /* 0x000fe40001800000 */
[----:B------:R-:W-:Y:S02]  /*5c80*/  FSETP.NAN.AND P6, PT, R0, R0, PT ;  /* 0x000000000000720b */ /* 0x000fe40003fc8000 */
[----:B------:R-:W-:Y:S02]  /*5c90*/  FSETP.NAN.AND P3, PT, R11, R11, PT ;  /* 0x0000000b0b00720b */ /* 0x000fe40003f68000 */
[----:B------:R-:W-:Y:S01]  /*5ca0*/  FSETP.GEU.AND P0, PT, R13, 127, PT ;  /* 0x42fe00000d00780b */ /* 0x000fe20003f0e000 */
[----:B------:R-:W4:Y:S01]  /*5cb0*/  F2I.S16.TRUNC.NTZ R16, R8 ;  /* 0x0000000800107305 */ /* 0x000f22000020e900 */
[----:B-1----:R-:W-:-:S02]  /*5cc0*/  LOP3.LUT R9, R6, 0xffff, RZ, 0xc0, !PT ;  /* 0x0000ffff06097812 */ /* 0x002fc400078ec0ff */
[----:B---3--:R-:W-:-:S05]  /*5cd0*/  LOP3.LUT R2, R2, 0xffff, RZ, 0xc0, !PT ;  /* 0x0000ffff02027812 */ /* 0x008fca00078ec0ff */
[----:B------:R-:W1:Y:S01]  /*5ce0*/  F2I.S16.TRUNC.NTZ R0, R7 ;  /* 0x0000000700007305 */ /* 0x000e62000020e900 */
[----:B------:R-:W-:Y:S02]  /*5cf0*/  @P4 SEL R9, R9, 0x7f, P3 ;  /* 0x0000007f09094807 */ /* 0x000fe40001800000 */
[----:B------:R-:W-:Y:S02]  /*5d00*/  FSETP.GEU.AND P4, PT, R5, 127, PT ;  /* 0x42fe00000500780b */ /* 0x000fe40003f8e000 */
[----:B------:R-:W-:Y:S02]  /*5d10*/  @P5 SEL R2, R2, 0x7f, P6 ;  /* 0x0000007f02025807 */ /* 0x000fe40003000000 */
[----:B------:R-:W-:Y:S02]  /*5d20*/  FSETP.GEU.AND P3, PT, R8, 127, PT ;  /* 0x42fe00000800780b */ /* 0x000fe40003f6e000 */
[----:B------:R-:W-:Y:S02]  /*5d30*/  FSETP.GEU.AND P5, PT, R7, 127, PT ;  /* 0x42fe00000700780b */ /* 0x000fe40003fae000 */
[----:B------:R-:W-:-:S02]  /*5d40*/  FSETP.NAN.AND P2, PT, R13, R13, PT ;  /* 0x0000000d0d00720b */ /* 0x000fc40003f48000 */
[----:B--2---:R-:W-:Y:S02]  /*5d50*/  LOP3.LUT R11, R14, 0xffff, RZ, 0xc0, !PT ;  /* 0x0000ffff0e0b7812 */ /* 0x004fe400078ec0ff */
[----:B0-----:R-:W-:Y:S02]  /*5d60*/  LOP3.LUT R4, R4, 0xffff, RZ, 0xc0, !PT ;  /* 0x0000ffff04047812 */ /* 0x001fe400078ec0ff */
[----:B------:R-:W-:Y:S02]  /*5d70*/  @P0 SEL R11, R11, 0x7f, P2 ;  /* 0x0000007f0b0b0807 */ /* 0x000fe40001000000 */
[----:B------:R-:W-:Y:S02]  /*5d80*/  FSETP.NAN.AND P0, PT, R5, R5, PT ;  /* 0x000000050500720b */ /* 0x000fe40003f08000 */
[----:B------:R-:W-:Y:S02]  /*5d90*/  FSETP.NAN.AND P6, PT, R8, R8, PT ;  /* 0x000000080800720b */ /* 0x000fe40003fc8000 */
[----:B------:R-:W-:-:S02]  /*5da0*/  FSETP.NAN.AND P2, PT, R7, R7, PT ;  /* 0x000000070700720b */ /* 0x000fc40003f48000 */
[----:B----4-:R-:W-:Y:S02]  /*5db0*/  LOP3.LUT R5, R16, 0xffff, RZ, 0xc0, !PT ;  /* 0x0000ffff10057812 */ /* 0x010fe400078ec0ff */
[----:B-1----:R-:W-:Y:S02]  /*5dc0*/  LOP3.LUT R0, R0, 0xffff, RZ, 0xc0, !PT ;  /* 0x0000ffff00007812 */ /* 0x002fe400078ec0ff */
[----:B------:R-:W-:Y:S02]  /*5dd0*/  @P4 SEL R4, R4, 0x7f, P0 ;  /* 0x0000007f04044807 */ /* 0x000fe40000000000 */
[----:B------:R-:W-:Y:S02]  /*5de0*/  @P3 SEL R5, R5, 0x7f, P6 ;  /* 0x0000007f05053807 */ /* 0x000fe40003000000 */
[----:B------:R-:W-:Y:S02]  /*5df0*/  @P5 SEL R0, R0, 0x7f, P2 ;  /* 0x0000007f00005807 */ /* 0x000fe40001000000 */
[----:B------:R-:W-:-:S02]  /*5e00*/  PRMT R15, R15, 0x3340, R12 ;  /* 0x000033400f0f7816 */ /* 0x000fc4000000000c */
[----:B------:R-:W-:Y:S02]  /*5e10*/  PRMT R2, R9, 0x3340, R2 ;  /* 0x0000334009027816 */ /* 0x000fe40000000002 */
[----:B------:R-:W-:Y:S02]  /*5e20*/  PRMT R11, R11, 0x3340, R4 ;  /* 0x000033400b0b7816 */ /* 0x000fe40000000004 */
[----:B------:R-:W-:Y:S02]  /*5e30*/  SHF.R.S32.HI R9, RZ, 0x1f, R3 ;  /* 0x0000001fff097819 */ /* 0x000fe40000011403 */
[----:B------:R-:W-:Y:S02]  /*5e40*/  IADD3 R4, P0, R3, c[0x0][0x1c0], RZ ;  /* 0x0000700003047a10 */ /* 0x000fe40007f1e0ff */
[----:B------:R-:W-:Y:S02]  /*5e50*/  PRMT R0, R5, 0x3340, R0 ;  /* 0x0000334005007816 */ /* 0x000fe40000000000 */
[----:B------:R-:W-:-:S02]  /*5e60*/  PRMT R10, R15, 0x5410, R2 ;  /* 0x000054100f0a7816 */ /* 0x000fc40000000002 */
[C---:B------:R-:W-:Y:S02]  /*5e70*/  IADD3 R2, P2, R3.reuse, c[0x0][0x1c8], RZ ;  /* 0x0000720003027a10 */ /* 0x040fe40007f5e0ff */
[----:B------:R-:W-:Y:S02]  /*5e80*/  IADD3 R6, P3, R3, c[0x0][0x1d0], RZ ;  /* 0x0000740003067a10 */ /* 0x000fe40007f7e0ff */
[----:B------:R-:W-:Y:S02]  /*5e90*/  IADD3.X R5, R9, c[0x0][0x1c4], RZ, P0, !PT ;  /* 0x0000710009057a10 */ /* 0x000fe400007fe4ff */
[----:B------:R-:W-:Y:S02]  /*5ea0*/  PRMT R11, R11, 0x5410, R0 ;  /* 0x000054100b0b7816 */ /* 0x000fe40000000000 */
[----:B------:R-:W-:Y:S02]  /*5eb0*/  IADD3 R8, P0, R3, c[0x0][0x1d8], RZ ;  /* 0x0000760003087a10 */ /* 0x000fe40007f1e0ff */
[----:B------:R-:W-:-:S02]  /*5ec0*/  IADD3.X R3, R9, c[0x0][0x1cc], RZ, P2, !PT ;  /* 0x0000730009037a10 */ /* 0x000fc400017fe4ff */
[C---:B------:R-:W-:Y:S01]  /*5ed0*/  IADD3.X R7, R9.reuse, c[0x0][0x1d4], RZ, P3, !PT ;  /* 0x0000750009077a10 */ /* 0x040fe20001ffe4ff */
[----:B------:R0:W-:Y:S04]  /*5ee0*/  @!P1 STG.E.64 [R4.64], R10 ;  /* 0x0000000a04009986 */ /* 0x0001e8000c101b04 */
[----:B------:R0:W-:Y:S01]  /*5ef0*/  @!P1 STG.E.64 [R2.64], R10 ;  /* 0x0000000a02009986 */ /* 0x0001e2000c101b04 */
[----:B------:R-:W-:-:S03]  /*5f00*/  IADD3.X R9, R9, c[0x0][0x1dc], RZ, P0, !PT ;  /* 0x0000770009097a10 */ /* 0x000fc600007fe4ff */
[----:B------:R0:W-:Y:S01]  /*5f10*/  @!P1 STG.E.64 [R6.64], R10 ;  /* 0x0000000a06009986 */ /* 0x0001e2000c101b04 */
[----:B------:R-:W-:Y:S05]  /*5f20*/  @P1 EXIT ;  /* 0x000000000000194d */ /* 0x000fea0003800000 */
[----:B------:R-:W-:Y:S01]  /*5f30*/  STG.E.64 [R8.64], R10 ;  /* 0x0000000a08007986 */ /* 0x000fe2000c101b04 */
[----:B------:R-:W-:Y:S05]  /*5f40*/  EXIT ;  /* 0x000000000000794d */ /* 0x000fea0003800000 */
.L_x_0:
[----:B------:R-:W-:-:S00]  /*5f50*/  BRA `(.L_x_0) ;  /* 0xfffffff000007947 */ /* 0x000fc0000383ffff */
[----:B------:R-:W-:-:S00]  /*5f60*/  NOP ;  /* 0x0000000000007918 */ /* 0x000fc00000000000 */
        /* <DEDUP_REMOVED lines=9> */
.L_x_1:


//--------------------- .nv.global.init           --------------------------
	.section	.nv.global.init,"aw",@progbits
.nv.global.init:
	.type		_$_str,@object
	.size		_$_str,(.L_0 - _$_str)
_$_str:
        /*0000*/ 	.byte	0x5f, 0x5f, 0x43, 0x55, 0x44, 0x41, 0x5f, 0x46, 0x54, 0x5a, 0x00
.L_0:


//--------------------- .nv.shared.triton_red_fused__to_copy_add_amax_amin_clamp_mul_native_layer_norm_reciprocal_1 --------------------------
	.section	.nv.shared.triton_red_fused__to_copy_add_amax_amin_clamp_mul_native_layer_norm_reciprocal_1,"aw",@nobits
	.sectionflags	@""
	.align	16
